// auto-generated by cutlass_sweep.conv — config: {"arch": "sm_100", "cluster_m": 1, "cluster_n": 1, "conv_kind": "fprop", "dtype": "fp16", "ndim": 2, "tile_k": 32, "tile_m": 64, "tile_n": 128}
#include "cutlass/cutlass.h"
#include "cute/tensor.hpp"
#include "cutlass/kernel_hardware_info.hpp"
#include "cutlass/conv/convolution.h"
#include "cutlass/conv/dispatch_policy.hpp"
#include "cutlass/conv/collective/collective_builder.hpp"
#include "cutlass/conv/kernel/conv_universal.hpp"
#include "cutlass/conv/device/conv_universal_adapter.hpp"
#include "cutlass/epilogue/collective/collective_builder.hpp"

using namespace cute;
using Elem = cutlass::half_t;
using Acc  = float;
using LayoutAB = cutlass::layout::TensorNHWC;
using LayoutC  = cutlass::layout::TensorNHWC;
constexpr auto ConvOp = cutlass::conv::Operator::kFprop;
using TileShape    = Shape<_64, _128, Shape<_32>>;
using ClusterShape = Shape<_1, _1, _1>;

using CollectiveEpilogue = typename cutlass::epilogue::collective::CollectiveBuilder<
    cutlass::arch::Sm100, cutlass::arch::OpClassTensorOp,
    TileShape, ClusterShape,
    cutlass::epilogue::collective::EpilogueTileAuto,
    Acc, Acc,
    Elem, LayoutC, 128 / cutlass::sizeof_bits<Elem>::value,
    Elem, LayoutC, 128 / cutlass::sizeof_bits<Elem>::value,
    cutlass::epilogue::collective::EpilogueScheduleAuto
  >::CollectiveOp;

using CollectiveMainloop = typename cutlass::conv::collective::CollectiveBuilder<
    cutlass::arch::Sm100, cutlass::arch::OpClassTensorOp, ConvOp,
    Elem, LayoutAB, 128 / cutlass::sizeof_bits<Elem>::value,
    Elem, LayoutAB, 128 / cutlass::sizeof_bits<Elem>::value,
    Acc,
    TileShape, ClusterShape,
    cutlass::conv::collective::StageCountAutoCarveout<
        static_cast<int>(sizeof(typename CollectiveEpilogue::SharedStorage))>,
    cutlass::conv::collective::KernelScheduleAuto
  >::CollectiveOp;

using ProblemShape = cutlass::conv::ConvProblemShape<
    ConvOp, CollectiveMainloop::DispatchPolicy::NumSpatialDimensions>;
using ConvKernel = cutlass::conv::kernel::ConvUniversal<
    ProblemShape, CollectiveMainloop, CollectiveEpilogue>;
using Conv = cutlass::conv::device::ConvUniversalAdapter<ConvKernel>;

auto* _anchor = &cutlass::device_kernel<ConvKernel>;


// ===== COMPILED SASS (sm_100a) =====

	.target	sm_100a

	.elftype	@"ET_EXEC"


//--------------------- .note.nv.tkinfo           --------------------------
	.section	.note.nv.tkinfo,"",@"SHT_NOTE"
	.sectionflags	@"SHF_NOTE_NV_TKINFO"
	.tkinfo
        /*0018*/ 	.word	0x00000002
        /*0030*/ 	.string	""
        /*0030*/ 	.string	"ptxas"
        /*0030*/ 	.string	"Cuda compilation tools, release 13.0, V13.0.88"
        /*0030*/ 	.string	"Build cuda_13.0.r13.0/compiler.36424714_0"
        /*0030*/ 	.string	"-arch sm_100a -m 64 "



//--------------------- .note.nv.cuinfo           --------------------------
	.section	.note.nv.cuinfo,"",@"SHT_NOTE"
	.sectionflags	@"SHF_NOTE_NV_CUINFO"
        /*0018*/ 	.short	0x0002
        /*001a*/ 	.short	0x0064
        /*001c*/ 	.short	0x0082
	.zero		2


//--------------------- .nv.info                  --------------------------
	.section	.nv.info,"",@"SHT_CUDA_INFO"
	.align	4


	//----- nvinfo : EIATTR_REGCOUNT
	.align		4
        /*0000*/ 	.byte	0x04, 0x2f
        /*0002*/ 	.short	(.L_19 - .L_18)
	.align		4
.L_18:
        /*0004*/ 	.word	index@(_ZN7cutlass13device_kernelINS_4conv6kernel13ConvUniversalINS1_16ConvProblemShapeILNS1_8OperatorE0ELi2EEENS1_10collective14CollectiveConvINS1_47MainloopSm100TmaUmmaWarpSpecializedImplicitGemmILS5_0ELi17ELi2ELi1ELi2EN4cute5tupleIJNSA_1CILi1EEESD_SD_EEEEENSB_IJNSC_ILi64EEENSC_ILi128EEENSB_IJNSC_ILi32EEEEEEEEENS_6half_tESL_NSA_8TiledMMAINSA_8MMA_AtomIJNSA_20SM100_MMA_F16BF16_SSISL_SL_fLi64ELi128ELNSA_4UMMA5MajorE0ELSQ_0ELNSP_7ScaleInE0ELSR_0EEEEEENSA_6LayoutISE_NSB_IJNSC_ILi0EEESV_SV_EEEEENSB_IJNSA_10UnderscoreESY_SY_EEEEENS7_6detail27Sm100ImplicitGemmTileTraitsINSA_20SM90_TMA_LOAD_IM2COLENSA_14ComposedLayoutINSA_7SwizzleILi2ELi4ELi3EEENSA_18smem_ptr_flag_bitsILi16EEENSU_INSB_IJNSC_ILi8EEESI_EEENSB_IJSI_SD_EEEEEEEvEENS12_INSA_13SM90_TMA_LOADES1D_vEEEENS_8epilogue10collective18CollectiveEpilogueINS1I_23Sm100TmaWarpSpecializedILi4ELi2ELi16ELb1ELb0EEEJSK_NSB_IJNSU_ISG_SD_EENSU_ISI_SD_EEEEESL_NSB_IJNSB_IJlllEEESD_SV_EEESL_S1R_NS1I_6fusion15FusionCallbacksIS1M_NS1S_17LinearCombinationISL_fSL_fLNS_15FloatRoundStyleE2EEESK_S1P_JEEENSA_5SM1004TMEM4LOAD26SM100_TMEM_LOAD_16dp256b4xES13_S1D_NSA_17SM75_U32x4_LDSM_NENSA_21SM90_TMA_STORE_IM2COLES1D_NSA_17SM90_U32x4_STSM_NENSA_39AutoVectorizingCopyWithAssumedAlignmentILi128EEEEEEvvEEEEvNT_6ParamsE)
        /*0008*/ 	.word	0x00000060


	//----- nvinfo : EIATTR_FRAME_SIZE
	.align		4
.L_19:
        /*000c*/ 	.byte	0x04, 0x11
        /*000e*/ 	.short	(.L_21 - .L_20)
	.align		4
.L_20:
        /*0010*/ 	.word	index@($__internal_2_$__cuda_sm10x_tcgen05_guardrail_trap_unallocated_columns_being_dealloced)
        /*0014*/ 	.word	0x00000008


	//----- nvinfo : EIATTR_FRAME_SIZE
	.align		4
.L_21:
        /*0018*/ 	.byte	0x04, 0x11
        /*001a*/ 	.short	(.L_23 - .L_22)
	.align		4
.L_22:
        /*001c*/ 	.word	index@($__internal_1_$__cuda_sm10x_tcgen05_guardrail_trap_phase_invalid_during_alloc)
        /*0020*/ 	.word	0x00000008


	//----- nvinfo : EIATTR_FRAME_SIZE
	.align		4
.L_23:
        /*0024*/ 	.byte	0x04, 0x11
        /*0026*/ 	.short	(.L_25 - .L_24)
	.align		4
.L_24:
        /*0028*/ 	.word	index@($__internal_0_$__cuda_sm10x_tcgen05_guardrail_trap_col_being_dealloced_not_returned_by_alloc)
        /*002c*/ 	.word	0x00000008


	//----- nvinfo : EIATTR_FRAME_SIZE
	.align		4
.L_25:
        /*0030*/ 	.byte	0x04, 0x11
        /*0032*/ 	.short	(.L_27 - .L_26)
	.align		4
.L_26:
        /*0034*/ 	.word	index@(_ZN7cutlass13device_kernelINS_4conv6kernel13ConvUniversalINS1_16ConvProblemShapeILNS1_8OperatorE0ELi2EEENS1_10collective14CollectiveConvINS1_47MainloopSm100TmaUmmaWarpSpecializedImplicitGemmILS5_0ELi17ELi2ELi1ELi2EN4cute5tupleIJNSA_1CILi1EEESD_SD_EEEEENSB_IJNSC_ILi64EEENSC_ILi128EEENSB_IJNSC_ILi32EEEEEEEEENS_6half_tESL_NSA_8TiledMMAINSA_8MMA_AtomIJNSA_20SM100_MMA_F16BF16_SSISL_SL_fLi64ELi128ELNSA_4UMMA5MajorE0ELSQ_0ELNSP_7ScaleInE0ELSR_0EEEEEENSA_6LayoutISE_NSB_IJNSC_ILi0EEESV_SV_EEEEENSB_IJNSA_10UnderscoreESY_SY_EEEEENS7_6detail27Sm100ImplicitGemmTileTraitsINSA_20SM90_TMA_LOAD_IM2COLENSA_14ComposedLayoutINSA_7SwizzleILi2ELi4ELi3EEENSA_18smem_ptr_flag_bitsILi16EEENSU_INSB_IJNSC_ILi8EEESI_EEENSB_IJSI_SD_EEEEEEEvEENS12_INSA_13SM90_TMA_LOADES1D_vEEEENS_8epilogue10collective18CollectiveEpilogueINS1I_23Sm100TmaWarpSpecializedILi4ELi2ELi16ELb1ELb0EEEJSK_NSB_IJNSU_ISG_SD_EENSU_ISI_SD_EEEEESL_NSB_IJNSB_IJlllEEESD_SV_EEESL_S1R_NS1I_6fusion15FusionCallbacksIS1M_NS1S_17LinearCombinationISL_fSL_fLNS_15FloatRoundStyleE2EEESK_S1P_JEEENSA_5SM1004TMEM4LOAD26SM100_TMEM_LOAD_16dp256b4xES13_S1D_NSA_17SM75_U32x4_LDSM_NENSA_21SM90_TMA_STORE_IM2COLES1D_NSA_17SM90_U32x4_STSM_NENSA_39AutoVectorizingCopyWithAssumedAlignmentILi128EEEEEEvvEEEEvNT_6ParamsE)
        /*0038*/ 	.word	0x00000008


	//----- nvinfo : EIATTR_MIN_STACK_SIZE
	.align		4
.L_27:
        /*003c*/ 	.byte	0x04, 0x12
        /*003e*/ 	.short	(.L_29 - .L_28)
	.align		4
.L_28:
        /*0040*/ 	.word	index@(_ZN7cutlass13device_kernelINS_4conv6kernel13ConvUniversalINS1_16ConvProblemShapeILNS1_8OperatorE0ELi2EEENS1_10collective14CollectiveConvINS1_47MainloopSm100TmaUmmaWarpSpecializedImplicitGemmILS5_0ELi17ELi2ELi1ELi2EN4cute5tupleIJNSA_1CILi1EEESD_SD_EEEEENSB_IJNSC_ILi64EEENSC_ILi128EEENSB_IJNSC_ILi32EEEEEEEEENS_6half_tESL_NSA_8TiledMMAINSA_8MMA_AtomIJNSA_20SM100_MMA_F16BF16_SSISL_SL_fLi64ELi128ELNSA_4UMMA5MajorE0ELSQ_0ELNSP_7ScaleInE0ELSR_0EEEEEENSA_6LayoutISE_NSB_IJNSC_ILi0EEESV_SV_EEEEENSB_IJNSA_10UnderscoreESY_SY_EEEEENS7_6detail27Sm100ImplicitGemmTileTraitsINSA_20SM90_TMA_LOAD_IM2COLENSA_14ComposedLayoutINSA_7SwizzleILi2ELi4ELi3EEENSA_18smem_ptr_flag_bitsILi16EEENSU_INSB_IJNSC_ILi8EEESI_EEENSB_IJSI_SD_EEEEEEEvEENS12_INSA_13SM90_TMA_LOADES1D_vEEEENS_8epilogue10collective18CollectiveEpilogueINS1I_23Sm100TmaWarpSpecializedILi4ELi2ELi16ELb1ELb0EEEJSK_NSB_IJNSU_ISG_SD_EENSU_ISI_SD_EEEEESL_NSB_IJNSB_IJlllEEESD_SV_EEESL_S1R_NS1I_6fusion15FusionCallbacksIS1M_NS1S_17LinearCombinationISL_fSL_fLNS_15FloatRoundStyleE2EEESK_S1P_JEEENSA_5SM1004TMEM4LOAD26SM100_TMEM_LOAD_16dp256b4xES13_S1D_NSA_17SM75_U32x4_LDSM_NENSA_21SM90_TMA_STORE_IM2COLES1D_NSA_17SM90_U32x4_STSM_NENSA_39AutoVectorizingCopyWithAssumedAlignmentILi128EEEEEEvvEEEEvNT_6ParamsE)
        /*0044*/ 	.word	0x00000008
.L_29:


//--------------------- .nv.compat                --------------------------
	.section	.nv.compat,"",@"SHT_CUDA_COMPAT_INFO"
	.align	4
        /*0000*/ 	.byte	0x02, 0x09, 0x01, 0x00, 0x02, 0x02, 0x02, 0x00, 0x02, 0x05, 0x05, 0x00, 0x03, 0x07, 0x01, 0x01
        /*0010*/ 	.byte	0x02, 0x03, 0x01, 0x00, 0x02, 0x06, 0x01, 0x00, 0x04, 0x0b, 0x08, 0x00, 0x09, 0x00, 0x00, 0x00
        /*0020*/ 	.byte	0x00, 0x00, 0x00, 0x00


//--------------------- .nv.info._ZN7cutlass13device_kernelINS_4conv6kernel13ConvUniversalINS1_16ConvProblemShapeILNS1_8OperatorE0ELi2EEENS1_10collective14CollectiveConvINS1_47MainloopSm100TmaUmmaWarpSpecializedImplicitGemmILS5_0ELi17ELi2ELi1ELi2EN4cute5tupleIJNSA_1CILi1EEESD_SD_EEEEENSB_IJNSC_ILi64EEENSC_ILi128EEENSB_IJNSC_ILi32EEEEEEEEENS_6half_tESL_NSA_8TiledMMAINSA_8MMA_AtomIJNSA_20SM100_MMA_F16BF16_SSISL_SL_fLi64ELi128ELNSA_4UMMA5MajorE0ELSQ_0ELNSP_7ScaleInE0ELSR_0EEEEEENSA_6LayoutISE_NSB_IJNSC_ILi0EEESV_SV_EEEEENSB_IJNSA_10UnderscoreESY_SY_EEEEENS7_6detail27Sm100ImplicitGemmTileTraitsINSA_20SM90_TMA_LOAD_IM2COLENSA_14ComposedLayoutINSA_7SwizzleILi2ELi4ELi3EEENSA_18smem_ptr_flag_bitsILi16EEENSU_INSB_IJNSC_ILi8EEESI_EEENSB_IJSI_SD_EEEEEEEvEENS12_INSA_13SM90_TMA_LOADES1D_vEEEENS_8epilogue10collective18CollectiveEpilogueINS1I_23Sm100TmaWarpSpecializedILi4ELi2ELi16ELb1ELb0EEEJSK_NSB_IJNSU_ISG_SD_EENSU_ISI_SD_EEEEESL_NSB_IJNSB_IJlllEEESD_SV_EEESL_S1R_NS1I_6fusion15FusionCallbacksIS1M_NS1S_17LinearCombinationISL_fSL_fLNS_15FloatRoundStyleE2EEESK_S1P_JEEENSA_5SM1004TMEM4LOAD26SM100_TMEM_LOAD_16dp256b4xES13_S1D_NSA_17SM75_U32x4_LDSM_NENSA_21SM90_TMA_STORE_IM2COLES1D_NSA_17SM90_U32x4_STSM_NENSA_39AutoVectorizingCopyWithAssumedAlignmentILi128EEEEEEvvEEEEvNT_6ParamsE --------------------------
	.section	.nv.info._ZN7cutlass13device_kernelINS_4conv6kernel13ConvUniversalINS1_16ConvProblemShapeILNS1_8OperatorE0ELi2EEENS1_10collective14CollectiveConvINS1_47MainloopSm100TmaUmmaWarpSpecializedImplicitGemmILS5_0ELi17ELi2ELi1ELi2EN4cute5tupleIJNSA_1CILi1EEESD_SD_EEEEENSB_IJNSC_ILi64EEENSC_ILi128EEENSB_IJNSC_ILi32EEEEEEEEENS_6half_tESL_NSA_8TiledMMAINSA_8MMA_AtomIJNSA_20SM100_MMA_F16BF16_SSISL_SL_fLi64ELi128ELNSA_4UMMA5MajorE0ELSQ_0ELNSP_7ScaleInE0ELSR_0EEEEEENSA_6LayoutISE_NSB_IJNSC_ILi0EEESV_SV_EEEEENSB_IJNSA_10UnderscoreESY_SY_EEEEENS7_6detail27Sm100ImplicitGemmTileTraitsINSA_20SM90_TMA_LOAD_IM2COLENSA_14ComposedLayoutINSA_7SwizzleILi2ELi4ELi3EEENSA_18smem_ptr_flag_bitsILi16EEENSU_INSB_IJNSC_ILi8EEESI_EEENSB_IJSI_SD_EEEEEEEvEENS12_INSA_13SM90_TMA_LOADES1D_vEEEENS_8epilogue10collective18CollectiveEpilogueINS1I_23Sm100TmaWarpSpecializedILi4ELi2ELi16ELb1ELb0EEEJSK_NSB_IJNSU_ISG_SD_EENSU_ISI_SD_EEEEESL_NSB_IJNSB_IJlllEEESD_SV_EEESL_S1R_NS1I_6fusion15FusionCallbacksIS1M_NS1S_17LinearCombinationISL_fSL_fLNS_15FloatRoundStyleE2EEESK_S1P_JEEENSA_5SM1004TMEM4LOAD26SM100_TMEM_LOAD_16dp256b4xES13_S1D_NSA_17SM75_U32x4_LDSM_NENSA_21SM90_TMA_STORE_IM2COLES1D_NSA_17SM90_U32x4_STSM_NENSA_39AutoVectorizingCopyWithAssumedAlignmentILi128EEEEEEvvEEEEvNT_6ParamsE,"",@"SHT_CUDA_INFO"
	.sectionflags	@""
	.align	4


	//----- nvinfo : EIATTR_CUDA_API_VERSION
	.align		4
        /*0000*/ 	.byte	0x04, 0x37
        /*0002*/ 	.short	(.L_31 - .L_30)
.L_30:
        /*0004*/ 	.word	0x00000082


	//----- nvinfo : EIATTR_KPARAM_INFO
	.align		4
.L_31:
        /*0008*/ 	.byte	0x04, 0x17
        /*000a*/ 	.short	(.L_33 - .L_32)
.L_32:
        /*000c*/ 	.word	0x00000000
        /*0010*/ 	.short	0x0000
        /*0012*/ 	.short	0x0000
        /*0014*/ 	.byte	0x00, 0xf0, 0x01, 0x20


	//----- nvinfo : EIATTR_AT_ENTRY_FRAGMENTS
	.align		4
.L_33:
        /*0018*/ 	.byte	0x04, 0x4f
        /*001a*/ 	.short	(.L_35 - .L_34)


	//   ....[0]....
.L_34:
        /*001c*/ 	.word	0x00000006


	//----- nvinfo : EIATTR_RESERVED_SMEM_USED
	.align		4
.L_35:
        /*0020*/ 	.byte	0x01, 0x41
	.zero		2


	//----- nvinfo : EIATTR_SPARSE_MMA_MASK
	.align		4
        /*0024*/ 	.byte	0x03, 0x50
        /*0026*/ 	.short	0x0000


	//----- nvinfo : EIATTR_TCGEN05_1CTA_USED
	.align		4
        /*0028*/ 	.byte	0x01, 0x51
	.zero		2


	//----- nvinfo : EIATTR_MAXREG_COUNT
	.align		4
        /*002c*/ 	.byte	0x03, 0x1b
        /*002e*/ 	.short	0x00ff


	//----- nvinfo : EIATTR_NUM_BARRIERS
	.align		4
        /*0030*/ 	.byte	0x02, 0x4c
        /*0032*/ 	.byte	0x07
	.zero		1


	//----- nvinfo : EIATTR_EXTERNS
	.align		4
        /*0034*/ 	.byte	0x04, 0x0f
        /*0036*/ 	.short	(.L_37 - .L_36)


	//   ....[0]....
	.align		4
.L_36:
        /*0038*/ 	.word	index@(__assertfail)


	//----- nvinfo : EIATTR_MERCURY_ISA_VERSION
	.align		4
.L_37:
        /*003c*/ 	.byte	0x03, 0x5f
        /*003e*/ 	.short	0x0101


	//----- nvinfo : EIATTR_INT_WARP_WIDE_INSTR_OFFSETS
	.align		4
        /*0040*/ 	.byte	0x04, 0x31
        /*0042*/ 	.short	(.L_39 - .L_38)


	//   ....[0]....
.L_38:
        /*0044*/ 	.word	0x000041a0


	//   ....[1]....
        /*0048*/ 	.word	0x000041c0


	//   ....[2]....
        /*004c*/ 	.word	0x000041f0


	//   ....[3]....
        /*0050*/ 	.word	0x00004cb0


	//   ....[4]....
        /*0054*/ 	.word	0x00004cd0


	//   ....[5]....
        /*0058*/ 	.word	0x00004df0


	//   ....[6]....
        /*005c*/ 	.word	0x00004e10


	//   ....[7]....
        /*0060*/ 	.word	0x00004f80


	//   ....[8]....
        /*0064*/ 	.word	0x00004fa0


	//   ....[9]....
        /*0068*/ 	.word	0x000051f0


	//   ....[10]....
        /*006c*/ 	.word	0x00005200


	//----- nvinfo : EIATTR_COOP_GROUP_MASK_REGIDS
	.align		4
.L_39:
        /*0070*/ 	.byte	0x04, 0x29
        /*0072*/ 	.short	(.L_41 - .L_40)


	//   ....[0]....
.L_40:
        /*0074*/ 	.word	0xffffffff


	//   ....[1]....
        /*0078*/ 	.word	0xffffffff


	//   ....[2]....
        /*007c*/ 	.word	0xffffffff


	//   ....[3]....
        /*0080*/ 	.word	0xffffffff


	//   ....[4]....
        /*0084*/ 	.word	0xffffffff


	//   ....[5]....
        /*0088*/ 	.word	0xffffffff


	//   ....[6]....
        /*008c*/ 	.word	0xffffffff


	//   ....[7]....
        /*0090*/ 	.word	0xffffffff


	//   ....[8]....
        /*0094*/ 	.word	0xffffffff


	//   ....[9]....
        /*0098*/ 	.word	0xffffffff


	//   ....[10]....
        /*009c*/ 	.word	0xffffffff


	//   ....[11]....
        /*00a0*/ 	.word	0xffffffff


	//----- nvinfo : EIATTR_COOP_GROUP_INSTR_OFFSETS
	.align		4
.L_41:
        /*00a4*/ 	.byte	0x04, 0x28
        /*00a6*/ 	.short	(.L_43 - .L_42)


	//   ....[0]....
.L_42:
        /*00a8*/ 	.word	0x000000a0


	//   ....[1]....
        /*00ac*/ 	.word	0x000004e0


	//   ....[2]....
        /*00b0*/ 	.word	0x00000820


	//   ....[3]....
        /*00b4*/ 	.word	0x000009c0


	//   ....[4]....
        /*00b8*/ 	.word	0x00000ac0


	//   ....[5]....
        /*00bc*/ 	.word	0x00000c10


	//   ....[6]....
        /*00c0*/ 	.word	0x000022b0


	//   ....[7]....
        /*00c4*/ 	.word	0x00003600


	//   ....[8]....
        /*00c8*/ 	.word	0x00003810


	//   ....[9]....
        /*00cc*/ 	.word	0x00003840


	//   ....[10]....
        /*00d0*/ 	.word	0x00004080


	//   ....[11]....
        /*00d4*/ 	.word	0x000042c0


	//----- nvinfo : EIATTR_VRC_CTA_INIT_COUNT
	.align		4
.L_43:
        /*00d8*/ 	.byte	0x02, 0x4a
        /*00da*/ 	.byte	0x80
	.zero		1


	//----- nvinfo : EIATTR_SYSCALL_OFFSETS
	.align		4
        /*00dc*/ 	.byte	0x04, 0x46
        /*00de*/ 	.short	(.L_45 - .L_44)


	//   ....[0]....
.L_44:
        /*00e0*/ 	.word	0x00005e00


	//   ....[1]....
        /*00e4*/ 	.word	0x00005ef0


	//   ....[2]....
        /*00e8*/ 	.word	0x000066c0


	//   ....[3]....
        /*00ec*/ 	.word	0x00006f90


	//   ....[4]....
        /*00f0*/ 	.word	0x00007820


	//   ....[5]....
        /*00f4*/ 	.word	0x000080a0


	//----- nvinfo : EIATTR_MBARRIER_INSTR_OFFSETS
	.align		4
.L_45:
        /*00f8*/ 	.byte	0x04, 0x39
        /*00fa*/ 	.short	(.L_47 - .L_46)


	//   ....[0]....
.L_46:
        /*00fc*/ 	.word	0x000005e0
        /*0100*/ 	.word	0x000000ff
        /*0104*/ 	.word	0x00000000
        /*0108*/ 	.short	0x0100
        /*010a*/ 	.byte	0x05
	.zero		1


	//   ....[1]....
        /*010c*/ 	.word	0x000005f0
        /*0110*/ 	.word	0x000000ff
        /*0114*/ 	.word	0x00000088
        /*0118*/ 	.short	0x0100
        /*011a*/ 	.byte	0x05
	.zero		1


	//   ....[2]....
        /*011c*/ 	.word	0x00000600
        /*0120*/ 	.word	0x000000ff
        /*0124*/ 	.word	0x00000008
        /*0128*/ 	.short	0x0100
        /*012a*/ 	.byte	0x05
	.zero		1


	//   ....[3]....
        /*012c*/ 	.word	0x00000610
        /*0130*/ 	.word	0x000000ff
        /*0134*/ 	.word	0x00000090
        /*0138*/ 	.short	0x0100
        /*013a*/ 	.byte	0x05
	.zero		1


	//   ....[4]....
        /*013c*/ 	.word	0x00000620
        /*0140*/ 	.word	0x000000ff
        /*0144*/ 	.word	0x00000010
        /*0148*/ 	.short	0x0100
        /*014a*/ 	.byte	0x05
	.zero		1


	//   ....[5]....
        /*014c*/ 	.word	0x00000630
        /*0150*/ 	.word	0x000000ff
        /*0154*/ 	.word	0x00000098
        /*0158*/ 	.short	0x0100
        /*015a*/ 	.byte	0x05
	.zero		1


	//   ....[6]....
        /*015c*/ 	.word	0x00000640
        /*0160*/ 	.word	0x000000ff
        /*0164*/ 	.word	0x00000018
        /*0168*/ 	.short	0x0100
        /*016a*/ 	.byte	0x05
	.zero		1


	//   ....[7]....
        /*016c*/ 	.word	0x00000650
        /*0170*/ 	.word	0x000000ff
        /*0174*/ 	.word	0x000000a0
        /*0178*/ 	.short	0x0100
        /*017a*/ 	.byte	0x05
	.zero		1


	//   ....[8]....
        /*017c*/ 	.word	0x00000660
        /*0180*/ 	.word	0x000000ff
        /*0184*/ 	.word	0x00000020
        /*0188*/ 	.short	0x0100
        /*018a*/ 	.byte	0x05
	.zero		1


	//   ....[9]....
        /*018c*/ 	.word	0x00000670
        /*0190*/ 	.word	0x000000ff
        /*0194*/ 	.word	0x000000a8
        /*0198*/ 	.short	0x0100
        /*019a*/ 	.byte	0x05
	.zero		1


	//   ....[10]....
        /*019c*/ 	.word	0x00000680
        /*01a0*/ 	.word	0x000000ff
        /*01a4*/ 	.word	0x00000028
        /*01a8*/ 	.short	0x0100
        /*01aa*/ 	.byte	0x05
	.zero		1


	//   ....[11]....
        /*01ac*/ 	.word	0x00000690
        /*01b0*/ 	.word	0x000000ff
        /*01b4*/ 	.word	0x000000b0
        /*01b8*/ 	.short	0x0100
        /*01ba*/ 	.byte	0x05
	.zero		1


	//   ....[12]....
        /*01bc*/ 	.word	0x000006a0
        /*01c0*/ 	.word	0x000000ff
        /*01c4*/ 	.word	0x00000030
        /*01c8*/ 	.short	0x0100
        /*01ca*/ 	.byte	0x05
	.zero		1


	//   ....[13]....
        /*01cc*/ 	.word	0x000006b0
        /*01d0*/ 	.word	0x000000ff
        /*01d4*/ 	.word	0x000000b8
        /*01d8*/ 	.short	0x0100
        /*01da*/ 	.byte	0x05
	.zero		1


	//   ....[14]....
        /*01dc*/ 	.word	0x000006c0
        /*01e0*/ 	.word	0x000000ff
        /*01e4*/ 	.word	0x00000038
        /*01e8*/ 	.short	0x0100
        /*01ea*/ 	.byte	0x05
	.zero		1


	//   ....[15]....
        /*01ec*/ 	.word	0x000006d0
        /*01f0*/ 	.word	0x000000ff
        /*01f4*/ 	.word	0x000000c0
        /*01f8*/ 	.short	0x0100
        /*01fa*/ 	.byte	0x05
	.zero		1


	//   ....[16]....
        /*01fc*/ 	.word	0x000006e0
        /*0200*/ 	.word	0x000000ff
        /*0204*/ 	.word	0x00000040
        /*0208*/ 	.short	0x0100
        /*020a*/ 	.byte	0x05
	.zero		1


	//   ....[17]....
        /*020c*/ 	.word	0x000006f0
        /*0210*/ 	.word	0x000000ff
        /*0214*/ 	.word	0x000000c8
        /*0218*/ 	.short	0x0100
        /*021a*/ 	.byte	0x05
	.zero		1


	//   ....[18]....
        /*021c*/ 	.word	0x00000700
        /*0220*/ 	.word	0x000000ff
        /*0224*/ 	.word	0x00000048
        /*0228*/ 	.short	0x0100
        /*022a*/ 	.byte	0x05
	.zero		1


	//   ....[19]....
        /*022c*/ 	.word	0x00000710
        /*0230*/ 	.word	0x000000ff
        /*0234*/ 	.word	0x000000d0
        /*0238*/ 	.short	0x0100
        /*023a*/ 	.byte	0x05
	.zero		1


	//   ....[20]....
        /*023c*/ 	.word	0x00000720
        /*0240*/ 	.word	0x000000ff
        /*0244*/ 	.word	0x00000050
        /*0248*/ 	.short	0x0100
        /*024a*/ 	.byte	0x05
	.zero		1


	//   ....[21]....
        /*024c*/ 	.word	0x00000730
        /*0250*/ 	.word	0x000000ff
        /*0254*/ 	.word	0x000000d8
        /*0258*/ 	.short	0x0100
        /*025a*/ 	.byte	0x05
	.zero		1


	//   ....[22]....
        /*025c*/ 	.word	0x00000740
        /*0260*/ 	.word	0x000000ff
        /*0264*/ 	.word	0x00000058
        /*0268*/ 	.short	0x0100
        /*026a*/ 	.byte	0x05
	.zero		1


	//   ....[23]....
        /*026c*/ 	.word	0x00000750
        /*0270*/ 	.word	0x000000ff
        /*0274*/ 	.word	0x000000e0
        /*0278*/ 	.short	0x0100
        /*027a*/ 	.byte	0x05
	.zero		1


	//   ....[24]....
        /*027c*/ 	.word	0x00000760
        /*0280*/ 	.word	0x000000ff
        /*0284*/ 	.word	0x00000060
        /*0288*/ 	.short	0x0100
        /*028a*/ 	.byte	0x05
	.zero		1


	//   ....[25]....
        /*028c*/ 	.word	0x00000770
        /*0290*/ 	.word	0x000000ff
        /*0294*/ 	.word	0x000000e8
        /*0298*/ 	.short	0x0100
        /*029a*/ 	.byte	0x05
	.zero		1


	//   ....[26]....
        /*029c*/ 	.word	0x00000780
        /*02a0*/ 	.word	0x000000ff
        /*02a4*/ 	.word	0x00000068
        /*02a8*/ 	.short	0x0100
        /*02aa*/ 	.byte	0x05
	.zero		1


	//   ....[27]....
        /*02ac*/ 	.word	0x00000790
        /*02b0*/ 	.word	0x000000ff
        /*02b4*/ 	.word	0x000000f0
        /*02b8*/ 	.short	0x0100
        /*02ba*/ 	.byte	0x05
	.zero		1


	//   ....[28]....
        /*02bc*/ 	.word	0x000007a0
        /*02c0*/ 	.word	0x000000ff
        /*02c4*/ 	.word	0x00000070
        /*02c8*/ 	.short	0x0100
        /*02ca*/ 	.byte	0x05
	.zero		1


	//   ....[29]....
        /*02cc*/ 	.word	0x000007b0
        /*02d0*/ 	.word	0x000000ff
        /*02d4*/ 	.word	0x000000f8
        /*02d8*/ 	.short	0x0100
        /*02da*/ 	.byte	0x05
	.zero		1


	//   ....[30]....
        /*02dc*/ 	.word	0x000007c0
        /*02e0*/ 	.word	0x000000ff
        /*02e4*/ 	.word	0x00000078
        /*02e8*/ 	.short	0x0100
        /*02ea*/ 	.byte	0x05
	.zero		1


	//   ....[31]....
        /*02ec*/ 	.word	0x000007d0
        /*02f0*/ 	.word	0x000000ff
        /*02f4*/ 	.word	0x00000100
        /*02f8*/ 	.short	0x0100
        /*02fa*/ 	.byte	0x05
	.zero		1


	//   ....[32]....
        /*02fc*/ 	.word	0x000007e0
        /*0300*/ 	.word	0x000000ff
        /*0304*/ 	.word	0x00000080
        /*0308*/ 	.short	0x0100
        /*030a*/ 	.byte	0x05
	.zero		1


	//   ....[33]....
        /*030c*/ 	.word	0x000007f0
        /*0310*/ 	.word	0x000000ff
        /*0314*/ 	.word	0x00000108
        /*0318*/ 	.short	0x0100
        /*031a*/ 	.byte	0x05
	.zero		1


	//   ....[34]....
        /*031c*/ 	.word	0x00000930
        /*0320*/ 	.word	0x000000ff
        /*0324*/ 	.word	0x00000110
        /*0328*/ 	.short	0x0100
        /*032a*/ 	.byte	0x07
	.zero		1


	//   ....[35]....
        /*032c*/ 	.word	0x00000940
        /*0330*/ 	.word	0x000000ff
        /*0334*/ 	.word	0x00000130
        /*0338*/ 	.short	0x0100
        /*033a*/ 	.byte	0x07
	.zero		1


	//   ....[36]....
        /*033c*/ 	.word	0x00000950
        /*0340*/ 	.word	0x000000ff
        /*0344*/ 	.word	0x00000118
        /*0348*/ 	.short	0x0100
        /*034a*/ 	.byte	0x07
	.zero		1


	//   ....[37]....
        /*034c*/ 	.word	0x00000960
        /*0350*/ 	.word	0x000000ff
        /*0354*/ 	.word	0x00000138
        /*0358*/ 	.short	0x0100
        /*035a*/ 	.byte	0x07
	.zero		1


	//   ....[38]....
        /*035c*/ 	.word	0x00000970
        /*0360*/ 	.word	0x000000ff
        /*0364*/ 	.word	0x00000120
        /*0368*/ 	.short	0x0100
        /*036a*/ 	.byte	0x07
	.zero		1


	//   ....[39]....
        /*036c*/ 	.word	0x00000980
        /*0370*/ 	.word	0x000000ff
        /*0374*/ 	.word	0x00000140
        /*0378*/ 	.short	0x0100
        /*037a*/ 	.byte	0x07
	.zero		1


	//   ....[40]....
        /*037c*/ 	.word	0x00000990
        /*0380*/ 	.word	0x000000ff
        /*0384*/ 	.word	0x00000128
        /*0388*/ 	.short	0x0100
        /*038a*/ 	.byte	0x07
	.zero		1


	//   ....[41]....
        /*038c*/ 	.word	0x000009a0
        /*0390*/ 	.word	0x000000ff
        /*0394*/ 	.word	0x00000148
        /*0398*/ 	.short	0x0100
        /*039a*/ 	.byte	0x07
	.zero		1


	//   ....[42]....
        /*039c*/ 	.word	0x00000a90
        /*03a0*/ 	.word	0x000000ff
        /*03a4*/ 	.word	0x00000150
        /*03a8*/ 	.short	0x0100
        /*03aa*/ 	.byte	0x05
	.zero		1


	//   ....[43]....
        /*03ac*/ 	.word	0x00000aa0
        /*03b0*/ 	.word	0x000000ff
        /*03b4*/ 	.word	0x00000158
        /*03b8*/ 	.short	0x0100
        /*03ba*/ 	.byte	0x05
	.zero		1


	//   ....[44]....
        /*03bc*/ 	.word	0x00000be0
        /*03c0*/ 	.word	0x000000ff
        /*03c4*/ 	.word	0x00000160
        /*03c8*/ 	.short	0x0100
        /*03ca*/ 	.byte	0x05
	.zero		1


	//   ....[45]....
        /*03cc*/ 	.word	0x00000bf0
        /*03d0*/ 	.word	0x000000ff
        /*03d4*/ 	.word	0x00000168
        /*03d8*/ 	.short	0x0100
        /*03da*/ 	.byte	0x05
	.zero		1


	//   ....[46]....
        /*03dc*/ 	.word	0x00000d20
        /*03e0*/ 	.word	0x000000ff
        /*03e4*/ 	.word	0x00000170
        /*03e8*/ 	.short	0x0100
        /*03ea*/ 	.byte	0x07
	.zero		1


	//   ....[47]....
        /*03ec*/ 	.word	0x00000d30
        /*03f0*/ 	.word	0x000000ff
        /*03f4*/ 	.word	0x00000180
        /*03f8*/ 	.short	0x0100
        /*03fa*/ 	.byte	0x07
	.zero		1


	//   ....[48]....
        /*03fc*/ 	.word	0x00000d40
        /*0400*/ 	.word	0x000000ff
        /*0404*/ 	.word	0x00000178
        /*0408*/ 	.short	0x0100
        /*040a*/ 	.byte	0x07
	.zero		1


	//   ....[49]....
        /*040c*/ 	.word	0x00000d50
        /*0410*/ 	.word	0x000000ff
        /*0414*/ 	.word	0x00000188
        /*0418*/ 	.short	0x0100
        /*041a*/ 	.byte	0x07
	.zero		1


	//   ....[50]....
        /*041c*/ 	.word	0x00001690
        /*0420*/ 	.word	0x000000ff
        /*0424*/ 	.word	0x00000088
        /*0428*/ 	.short	0x010a
        /*042a*/ 	.byte	0x04
	.zero		1


	//   ....[51]....
        /*042c*/ 	.word	0x00001950
        /*0430*/ 	.word	0x000000ff
        /*0434*/ 	.word	0x00000088
        /*0438*/ 	.short	0x010a
        /*043a*/ 	.byte	0x09
	.zero		1


	//   ....[52]....
        /*043c*/ 	.word	0x00001ac0
        /*0440*/ 	.word	0x000000ff
        /*0444*/ 	.word	0x00000088
        /*0448*/ 	.short	0x010a
        /*044a*/ 	.byte	0x08
	.zero		1


	//   ....[53]....
        /*044c*/ 	.word	0x00001c80
        /*0450*/ 	.word	0x000000ff
        /*0454*/ 	.word	0x00000158
        /*0458*/ 	.short	0x0101
        /*045a*/ 	.byte	0x16
	.zero		1


	//   ....[54]....
        /*045c*/ 	.word	0x00001cb0
        /*0460*/ 	.word	0x000000ff
        /*0464*/ 	.word	0x00000088
        /*0468*/ 	.short	0x010a
        /*046a*/ 	.byte	0x04
	.zero		1


	//   ....[55]....
        /*046c*/ 	.word	0x00001f50
        /*0470*/ 	.word	0x000000ff
        /*0474*/ 	.word	0x00000088
        /*0478*/ 	.short	0x010a
        /*047a*/ 	.byte	0x09
	.zero		1


	//   ....[56]....
        /*047c*/ 	.word	0x000020c0
        /*0480*/ 	.word	0x000000ff
        /*0484*/ 	.word	0x00000088
        /*0488*/ 	.short	0x010a
        /*048a*/ 	.byte	0x08
	.zero		1


	//   ....[57]....
        /*048c*/ 	.word	0x000022c0
        /*0490*/ 	.word	0x000000ff
        /*0494*/ 	.word	0x00000160
        /*0498*/ 	.short	0x010a
        /*049a*/ 	.byte	0x16
	.zero		1


	//   ....[58]....
        /*049c*/ 	.word	0x00002380
        /*04a0*/ 	.word	0x000000ff
        /*04a4*/ 	.word	0x00000000
        /*04a8*/ 	.short	0x0101
        /*04aa*/ 	.byte	0x04
	.zero		1


	//   ....[59]....
        /*04ac*/ 	.word	0x00002880
        /*04b0*/ 	.word	0x000000ff
        /*04b4*/ 	.word	0x00000000
        /*04b8*/ 	.short	0x010a
        /*04ba*/ 	.byte	0x04
	.zero		1


	//   ....[60]....
        /*04bc*/ 	.word	0x00002920
        /*04c0*/ 	.word	0x000000ff
        /*04c4*/ 	.word	0x00000000
        /*04c8*/ 	.short	0x010a
        /*04ca*/ 	.byte	0x04
	.zero		1


	//   ....[61]....
        /*04cc*/ 	.word	0x000029c0
        /*04d0*/ 	.word	0x000000ff
        /*04d4*/ 	.word	0x00000000
        /*04d8*/ 	.short	0x010a
        /*04da*/ 	.byte	0x04
	.zero		1


	//   ....[62]....
        /*04dc*/ 	.word	0x00002a60
        /*04e0*/ 	.word	0x000000ff
        /*04e4*/ 	.word	0x00000000
        /*04e8*/ 	.short	0x010a
        /*04ea*/ 	.byte	0x04
	.zero		1


	//   ....[63]....
        /*04ec*/ 	.word	0x00002b00
        /*04f0*/ 	.word	0x000000ff
        /*04f4*/ 	.word	0x00000000
        /*04f8*/ 	.short	0x010a
        /*04fa*/ 	.byte	0x04
	.zero		1


	//   ....[64]....
        /*04fc*/ 	.word	0x00002ba0
        /*0500*/ 	.word	0x000000ff
        /*0504*/ 	.word	0x00000000
        /*0508*/ 	.short	0x010a
        /*050a*/ 	.byte	0x04
	.zero		1


	//   ....[65]....
        /*050c*/ 	.word	0x00002c40
        /*0510*/ 	.word	0x000000ff
        /*0514*/ 	.word	0x00000000
        /*0518*/ 	.short	0x010a
        /*051a*/ 	.byte	0x04
	.zero		1


	//   ....[66]....
        /*051c*/ 	.word	0x00002ce0
        /*0520*/ 	.word	0x000000ff
        /*0524*/ 	.word	0x00000000
        /*0528*/ 	.short	0x010a
        /*052a*/ 	.byte	0x04
	.zero		1


	//   ....[67]....
        /*052c*/ 	.word	0x00002d80
        /*0530*/ 	.word	0x000000ff
        /*0534*/ 	.word	0x00000000
        /*0538*/ 	.short	0x010a
        /*053a*/ 	.byte	0x04
	.zero		1


	//   ....[68]....
        /*053c*/ 	.word	0x00002e20
        /*0540*/ 	.word	0x000000ff
        /*0544*/ 	.word	0x00000000
        /*0548*/ 	.short	0x010a
        /*054a*/ 	.byte	0x04
	.zero		1


	//   ....[69]....
        /*054c*/ 	.word	0x00002ec0
        /*0550*/ 	.word	0x000000ff
        /*0554*/ 	.word	0x00000000
        /*0558*/ 	.short	0x010a
        /*055a*/ 	.byte	0x04
	.zero		1


	//   ....[70]....
        /*055c*/ 	.word	0x00002f60
        /*0560*/ 	.word	0x000000ff
        /*0564*/ 	.word	0x00000000
        /*0568*/ 	.short	0x010a
        /*056a*/ 	.byte	0x04
	.zero		1


	//   ....[71]....
        /*056c*/ 	.word	0x00003000
        /*0570*/ 	.word	0x000000ff
        /*0574*/ 	.word	0x00000000
        /*0578*/ 	.short	0x010a
        /*057a*/ 	.byte	0x04
	.zero		1


	//   ....[72]....
        /*057c*/ 	.word	0x000030a0
        /*0580*/ 	.word	0x000000ff
        /*0584*/ 	.word	0x00000000
        /*0588*/ 	.short	0x010a
        /*058a*/ 	.byte	0x04
	.zero		1


	//   ....[73]....
        /*058c*/ 	.word	0x00003140
        /*0590*/ 	.word	0x000000ff
        /*0594*/ 	.word	0x00000000
        /*0598*/ 	.short	0x010a
        /*059a*/ 	.byte	0x04
	.zero		1


	//   ....[74]....
        /*059c*/ 	.word	0x000031e0
        /*05a0*/ 	.word	0x000000ff
        /*05a4*/ 	.word	0x00000000
        /*05a8*/ 	.short	0x010a
        /*05aa*/ 	.byte	0x04
	.zero		1


	//   ....[75]....
        /*05ac*/ 	.word	0x00003290
        /*05b0*/ 	.word	0x00000000
        /*05b4*/ 	.word	0x00000000
        /*05b8*/ 	.short	0x010a
        /*05ba*/ 	.byte	0xff
	.zero		1


	//   ....[76]....
        /*05bc*/ 	.word	0x000033c0
        /*05c0*/ 	.word	0x000000ff
        /*05c4*/ 	.word	0x00000168
        /*05c8*/ 	.short	0x010a
        /*05ca*/ 	.byte	0x2d
	.zero		1


	//   ....[77]....
        /*05cc*/ 	.word	0x00003460
        /*05d0*/ 	.word	0x000000ff
        /*05d4*/ 	.word	0x00000160
        /*05d8*/ 	.short	0x010a
        /*05da*/ 	.byte	0x2d
	.zero		1


	//   ....[78]....
        /*05dc*/ 	.word	0x00003500
        /*05e0*/ 	.word	0x000000ff
        /*05e4*/ 	.word	0x00000000
        /*05e8*/ 	.short	0x0101
        /*05ea*/ 	.byte	0x06
	.zero		1


	//   ....[79]....
        /*05ec*/ 	.word	0x00003540
        /*05f0*/ 	.word	0x000000ff
        /*05f4*/ 	.word	0x00000168
        /*05f8*/ 	.short	0x0106
        /*05fa*/ 	.byte	0x2d
	.zero		1


	//   ....[80]....
        /*05fc*/ 	.word	0x00003580
        /*0600*/ 	.word	0x00000000
        /*0604*/ 	.word	0x00000168
        /*0608*/ 	.short	0x010a
        /*060a*/ 	.byte	0xff
	.zero		1


	//   ....[81]....
        /*060c*/ 	.word	0x00003a90
        /*0610*/ 	.word	0x000000ff
        /*0614*/ 	.word	0x00000160
        /*0618*/ 	.short	0x010a
        /*061a*/ 	.byte	0x06
	.zero		1


	//   ....[82]....
        /*061c*/ 	.word	0x00003b40
        /*0620*/ 	.word	0x000000ff
        /*0624*/ 	.word	0x00000000
        /*0628*/ 	.short	0x0101
        /*062a*/ 	.byte	0x05
	.zero		1


	//   ....[83]....
        /*062c*/ 	.word	0x00003b50
        /*0630*/ 	.word	0x000000ff
        /*0634*/ 	.word	0x00000180
        /*0638*/ 	.short	0x010a
        /*063a*/ 	.byte	0x08
	.zero		1


	//   ....[84]....
        /*063c*/ 	.word	0x00003be0
        /*0640*/ 	.word	0x000000ff
        /*0644*/ 	.word	0x00000000
        /*0648*/ 	.short	0x010a
        /*064a*/ 	.byte	0x04
	.zero		1


	//   ....[85]....
        /*064c*/ 	.word	0x00003c50
        /*0650*/ 	.word	0x000000ff
        /*0654*/ 	.word	0x00000000
        /*0658*/ 	.short	0x010a
        /*065a*/ 	.byte	0x07
	.zero		1


	//   ....[86]....
        /*065c*/ 	.word	0x00003d80
        /*0660*/ 	.word	0x000000ff
        /*0664*/ 	.word	0x00000000
        /*0668*/ 	.short	0x010a
        /*066a*/ 	.byte	0x04
	.zero		1


	//   ....[87]....
        /*066c*/ 	.word	0x00003fd0
        /*0670*/ 	.word	0x000000ff
        /*0674*/ 	.word	0x00000000
        /*0678*/ 	.short	0x010a
        /*067a*/ 	.byte	0x05
	.zero		1


	//   ....[88]....
        /*067c*/ 	.word	0x00004060
        /*0680*/ 	.word	0x000000ff
        /*0684*/ 	.word	0x00000000
        /*0688*/ 	.short	0x010a
        /*068a*/ 	.byte	0x07
	.zero		1


	//   ....[89]....
        /*068c*/ 	.word	0x00004580
        /*0690*/ 	.word	0x000000ff
        /*0694*/ 	.word	0x00000160
        /*0698*/ 	.short	0x010a
        /*069a*/ 	.byte	0x16
	.zero		1


	//   ....[90]....
        /*069c*/ 	.word	0x00004620
        /*06a0*/ 	.word	0x000000ff
        /*06a4*/ 	.word	0x00000000
        /*06a8*/ 	.short	0x0101
        /*06aa*/ 	.byte	0x0f
	.zero		1


	//   ....[91]....
        /*06ac*/ 	.word	0x00004940
        /*06b0*/ 	.word	0x000000ff
        /*06b4*/ 	.word	0x00000158
        /*06b8*/ 	.short	0x010a
        /*06ba*/ 	.byte	0x16
	.zero		1


	//   ....[92]....
        /*06bc*/ 	.word	0x00004b20
        /*06c0*/ 	.word	0x000000ff
        /*06c4*/ 	.word	0x00000130
        /*06c8*/ 	.short	0x010a
        /*06ca*/ 	.byte	0x16
	.zero		1


	//   ....[93]....
        /*06cc*/ 	.word	0x00004d90
        /*06d0*/ 	.word	0x000000ff
        /*06d4*/ 	.word	0x00000110
        /*06d8*/ 	.short	0x010b
        /*06da*/ 	.byte	0x16
	.zero		1


	//   ....[94]....
        /*06dc*/ 	.word	0x00004da0
        /*06e0*/ 	.word	0x000000ff
        /*06e4*/ 	.word	0x00000000
        /*06e8*/ 	.short	0x0101
        /*06ea*/ 	.byte	0x1f
	.zero		1


	//   ....[95]....
        /*06ec*/ 	.word	0x00004dc0
        /*06f0*/ 	.word	0x000000ff
        /*06f4*/ 	.word	0x00000138
        /*06f8*/ 	.short	0x010a
        /*06fa*/ 	.byte	0x16
	.zero		1


	//   ....[96]....
        /*06fc*/ 	.word	0x00004f20
        /*0700*/ 	.word	0x000000ff
        /*0704*/ 	.word	0x00000118
        /*0708*/ 	.short	0x010b
        /*070a*/ 	.byte	0x16
	.zero		1


	//   ....[97]....
        /*070c*/ 	.word	0x00004f30
        /*0710*/ 	.word	0x000000ff
        /*0714*/ 	.word	0x00000000
        /*0718*/ 	.short	0x0101
        /*071a*/ 	.byte	0x1e
	.zero		1


	//   ....[98]....
        /*071c*/ 	.word	0x00004f40
        /*0720*/ 	.word	0x000000ff
        /*0724*/ 	.word	0x00000140
        /*0728*/ 	.short	0x010a
        /*072a*/ 	.byte	0x16
	.zero		1


	//   ....[99]....
        /*072c*/ 	.word	0x000050e0
        /*0730*/ 	.word	0x000000ff
        /*0734*/ 	.word	0x00000120
        /*0738*/ 	.short	0x010b
        /*073a*/ 	.byte	0x16
	.zero		1


	//   ....[100]....
        /*073c*/ 	.word	0x00005160
        /*0740*/ 	.word	0x000000ff
        /*0744*/ 	.word	0x00000000
        /*0748*/ 	.short	0x0101
        /*074a*/ 	.byte	0x2d
	.zero		1


	//   ....[101]....
        /*074c*/ 	.word	0x00005190
        /*0750*/ 	.word	0x000000ff
        /*0754*/ 	.word	0x00000148
        /*0758*/ 	.short	0x010a
        /*075a*/ 	.byte	0x16
	.zero		1


	//   ....[102]....
        /*075c*/ 	.word	0x00005360
        /*0760*/ 	.word	0x000000ff
        /*0764*/ 	.word	0x00000128
        /*0768*/ 	.short	0x010b
        /*076a*/ 	.byte	0x16
	.zero		1


	//   ....[103]....
        /*076c*/ 	.word	0x00005380
        /*0770*/ 	.word	0x000000ff
        /*0774*/ 	.word	0x00000000
        /*0778*/ 	.short	0x0101
        /*077a*/ 	.byte	0x17
	.zero		1


	//   ....[104]....
        /*077c*/ 	.word	0x000053b0
        /*0780*/ 	.word	0x000000ff
        /*0784*/ 	.word	0x00000130
        /*0788*/ 	.short	0x010a
        /*078a*/ 	.byte	0x16
	.zero		1


	//   ....[105]....
        /*078c*/ 	.word	0x000053d0
        /*0790*/ 	.word	0x000000ff
        /*0794*/ 	.word	0x00000138
        /*0798*/ 	.short	0x010a
        /*079a*/ 	.byte	0x16
	.zero		1


	//   ....[106]....
        /*079c*/ 	.word	0x000053f0
        /*07a0*/ 	.word	0x000000ff
        /*07a4*/ 	.word	0x00000140
        /*07a8*/ 	.short	0x010a
        /*07aa*/ 	.byte	0x16
	.zero		1


	//   ....[107]....
        /*07ac*/ 	.word	0x00005430
        /*07b0*/ 	.word	0x00000000
        /*07b4*/ 	.word	0x00000148
        /*07b8*/ 	.short	0x010a
        /*07ba*/ 	.byte	0xff
	.zero		1


	//   ....[108]....
        /*07bc*/ 	.word	0x000057c0
        /*07c0*/ 	.word	0x000000ff
        /*07c4*/ 	.word	0x00000160
        /*07c8*/ 	.short	0x010a
        /*07ca*/ 	.byte	0x32
	.zero		1


	//   ....[109]....
        /*07cc*/ 	.word	0x000058e0
        /*07d0*/ 	.word	0x000000ff
        /*07d4*/ 	.word	0x00000000
        /*07d8*/ 	.short	0x0101
        /*07da*/ 	.byte	0x04
	.zero		1


	//   ....[110]....
        /*07dc*/ 	.word	0x00006350
        /*07e0*/ 	.word	0x000000ff
        /*07e4*/ 	.word	0x00000110
        /*07e8*/ 	.short	0x010a
        /*07ea*/ 	.byte	0x32
	.zero		1


	//   ....[111]....
        /*07ec*/ 	.word	0x000063f0
        /*07f0*/ 	.word	0x00000053
        /*07f4*/ 	.word	0x00000170
        /*07f8*/ 	.short	0x010a
        /*07fa*/ 	.byte	0xff
	.zero		1


	//   ....[112]....
        /*07fc*/ 	.word	0x000064c0
        /*0800*/ 	.word	0x000000ff
        /*0804*/ 	.word	0x00000110
        /*0808*/ 	.short	0x010a
        /*080a*/ 	.byte	0x32
	.zero		1


	//   ....[113]....
        /*080c*/ 	.word	0x000065a0
        /*0810*/ 	.word	0x00000053
        /*0814*/ 	.word	0x00000170
        /*0818*/ 	.short	0x010a
        /*081a*/ 	.byte	0xff
	.zero		1


	//   ....[114]....
        /*081c*/ 	.word	0x00006cf0
        /*0820*/ 	.word	0x00000000
        /*0824*/ 	.word	0x00000000
        /*0828*/ 	.short	0x0101
        /*082a*/ 	.byte	0xff
	.zero		1


	//   ....[115]....
        /*082c*/ 	.word	0x00006d00
        /*0830*/ 	.word	0x00000004
        /*0834*/ 	.word	0x00000110
        /*0838*/ 	.short	0x010a
        /*083a*/ 	.byte	0xff
	.zero		1


	//   ....[116]....
        /*083c*/ 	.word	0x00006dc0
        /*0840*/ 	.word	0x00000004
        /*0844*/ 	.word	0x00000110
        /*0848*/ 	.short	0x010a
        /*084a*/ 	.byte	0xff
	.zero		1


	//   ....[117]....
        /*084c*/ 	.word	0x00007580
        /*0850*/ 	.word	0x0000005d
        /*0854*/ 	.word	0x00000000
        /*0858*/ 	.short	0x0101
        /*085a*/ 	.byte	0xff
	.zero		1


	//   ....[118]....
        /*085c*/ 	.word	0x000075a0
        /*0860*/ 	.word	0x00000010
        /*0864*/ 	.word	0x00000110
        /*0868*/ 	.short	0x010a
        /*086a*/ 	.byte	0xff
	.zero		1


	//   ....[119]....
        /*086c*/ 	.word	0x00007650
        /*0870*/ 	.word	0x00000010
        /*0874*/ 	.word	0x00000110
        /*0878*/ 	.short	0x010a
        /*087a*/ 	.byte	0xff
	.zero		1


	//   ....[120]....
        /*087c*/ 	.word	0x00007e00
        /*0880*/ 	.word	0x0000005d
        /*0884*/ 	.word	0x00000000
        /*0888*/ 	.short	0x0101
        /*088a*/ 	.byte	0xff
	.zero		1


	//   ....[121]....
        /*088c*/ 	.word	0x00007e20
        /*0890*/ 	.word	0x00000011
        /*0894*/ 	.word	0x00000110
        /*0898*/ 	.short	0x010a
        /*089a*/ 	.byte	0xff
	.zero		1


	//   ....[122]....
        /*089c*/ 	.word	0x00007ed0
        /*08a0*/ 	.word	0x00000011
        /*08a4*/ 	.word	0x00000110
        /*08a8*/ 	.short	0x010a
        /*08aa*/ 	.byte	0xff
	.zero		1


	//   ....[123]....
        /*08ac*/ 	.word	0x00008210
        /*08b0*/ 	.word	0x000000ff
        /*08b4*/ 	.word	0x00000000
        /*08b8*/ 	.short	0x0101
        /*08ba*/ 	.byte	0x05
	.zero		1


	//   ....[124]....
        /*08bc*/ 	.word	0x000086e0
        /*08c0*/ 	.word	0x00000003
        /*08c4*/ 	.word	0x00000000
        /*08c8*/ 	.short	0x0101
        /*08ca*/ 	.byte	0xff
	.zero		1


	//   ....[125]....
        /*08cc*/ 	.word	0x00008920
        /*08d0*/ 	.word	0x000000ff
        /*08d4*/ 	.word	0x00000000
        /*08d8*/ 	.short	0x0101
        /*08da*/ 	.byte	0x04
	.zero		1


	//   ....[126]....
        /*08dc*/ 	.word	0x00008950
        /*08e0*/ 	.word	0x00000002
        /*08e4*/ 	.word	0x00000088
        /*08e8*/ 	.short	0x010a
        /*08ea*/ 	.byte	0xff
	.zero		1


	//   ....[127]....
        /*08ec*/ 	.word	0x000089b0
        /*08f0*/ 	.word	0x00000002
        /*08f4*/ 	.word	0x00000088
        /*08f8*/ 	.short	0x010a
        /*08fa*/ 	.byte	0xff
	.zero		1


	//   ....[128]....
        /*08fc*/ 	.word	0x00008a10
        /*0900*/ 	.word	0x00000002
        /*0904*/ 	.word	0x00000160
        /*0908*/ 	.short	0x010a
        /*090a*/ 	.byte	0xff
	.zero		1


	//   ....[129]....
        /*090c*/ 	.word	0x00008a70
        /*0910*/ 	.word	0x00000000
        /*0914*/ 	.word	0x00000000
        /*0918*/ 	.short	0x010a
        /*091a*/ 	.byte	0xff
	.zero		1


	//   ....[130]....
        /*091c*/ 	.word	0x00008ad0
        /*0920*/ 	.word	0x00000000
        /*0924*/ 	.word	0x00000000
        /*0928*/ 	.short	0x010a
        /*092a*/ 	.byte	0xff
	.zero		1


	//   ....[131]....
        /*092c*/ 	.word	0x00008b30
        /*0930*/ 	.word	0x00000000
        /*0934*/ 	.word	0x00000000
        /*0938*/ 	.short	0x010a
        /*093a*/ 	.byte	0xff
	.zero		1


	//   ....[132]....
        /*093c*/ 	.word	0x00008b90
        /*0940*/ 	.word	0x00000000
        /*0944*/ 	.word	0x00000000
        /*0948*/ 	.short	0x010a
        /*094a*/ 	.byte	0xff
	.zero		1


	//   ....[133]....
        /*094c*/ 	.word	0x00008bf0
        /*0950*/ 	.word	0x00000000
        /*0954*/ 	.word	0x00000000
        /*0958*/ 	.short	0x010a
        /*095a*/ 	.byte	0xff
	.zero		1


	//   ....[134]....
        /*095c*/ 	.word	0x00008c50
        /*0960*/ 	.word	0x00000000
        /*0964*/ 	.word	0x00000000
        /*0968*/ 	.short	0x010a
        /*096a*/ 	.byte	0xff
	.zero		1


	//   ....[135]....
        /*096c*/ 	.word	0x00008cb0
        /*0970*/ 	.word	0x00000000
        /*0974*/ 	.word	0x00000000
        /*0978*/ 	.short	0x010a
        /*097a*/ 	.byte	0xff
	.zero		1


	//   ....[136]....
        /*097c*/ 	.word	0x00008d10
        /*0980*/ 	.word	0x00000000
        /*0984*/ 	.word	0x00000000
        /*0988*/ 	.short	0x010a
        /*098a*/ 	.byte	0xff
	.zero		1


	//   ....[137]....
        /*098c*/ 	.word	0x00008d70
        /*0990*/ 	.word	0x00000000
        /*0994*/ 	.word	0x00000000
        /*0998*/ 	.short	0x010a
        /*099a*/ 	.byte	0xff
	.zero		1


	//   ....[138]....
        /*099c*/ 	.word	0x00008dd0
        /*09a0*/ 	.word	0x00000000
        /*09a4*/ 	.word	0x00000000
        /*09a8*/ 	.short	0x010a
        /*09aa*/ 	.byte	0xff
	.zero		1


	//   ....[139]....
        /*09ac*/ 	.word	0x00008e30
        /*09b0*/ 	.word	0x00000000
        /*09b4*/ 	.word	0x00000000
        /*09b8*/ 	.short	0x010a
        /*09ba*/ 	.byte	0xff
	.zero		1


	//   ....[140]....
        /*09bc*/ 	.word	0x00008e90
        /*09c0*/ 	.word	0x00000000
        /*09c4*/ 	.word	0x00000000
        /*09c8*/ 	.short	0x010a
        /*09ca*/ 	.byte	0xff
	.zero		1


	//   ....[141]....
        /*09cc*/ 	.word	0x00008ef0
        /*09d0*/ 	.word	0x00000000
        /*09d4*/ 	.word	0x00000000
        /*09d8*/ 	.short	0x010a
        /*09da*/ 	.byte	0xff
	.zero		1


	//   ....[142]....
        /*09dc*/ 	.word	0x00008f50
        /*09e0*/ 	.word	0x00000000
        /*09e4*/ 	.word	0x00000000
        /*09e8*/ 	.short	0x010a
        /*09ea*/ 	.byte	0xff
	.zero		1


	//   ....[143]....
        /*09ec*/ 	.word	0x00008fb0
        /*09f0*/ 	.word	0x00000000
        /*09f4*/ 	.word	0x00000000
        /*09f8*/ 	.short	0x010a
        /*09fa*/ 	.byte	0xff
	.zero		1


	//   ....[144]....
        /*09fc*/ 	.word	0x00009010
        /*0a00*/ 	.word	0x00000000
        /*0a04*/ 	.word	0x00000000
        /*0a08*/ 	.short	0x010a
        /*0a0a*/ 	.byte	0xff
	.zero		1


	//   ....[145]....
        /*0a0c*/ 	.word	0x00009070
        /*0a10*/ 	.word	0x00000004
        /*0a14*/ 	.word	0x00000168
        /*0a18*/ 	.short	0x010a
        /*0a1a*/ 	.byte	0xff
	.zero		1


	//   ....[146]....
        /*0a1c*/ 	.word	0x000090d0
        /*0a20*/ 	.word	0x00000004
        /*0a24*/ 	.word	0x00000160
        /*0a28*/ 	.short	0x010a
        /*0a2a*/ 	.byte	0xff
	.zero		1


	//   ....[147]....
        /*0a2c*/ 	.word	0x00009130
        /*0a30*/ 	.word	0x00000000
        /*0a34*/ 	.word	0x00000160
        /*0a38*/ 	.short	0x010a
        /*0a3a*/ 	.byte	0xff
	.zero		1


	//   ....[148]....
        /*0a3c*/ 	.word	0x00009190
        /*0a40*/ 	.word	0x00000005
        /*0a44*/ 	.word	0x00000180
        /*0a48*/ 	.short	0x010a
        /*0a4a*/ 	.byte	0xff
	.zero		1


	//   ....[149]....
        /*0a4c*/ 	.word	0x000091f0
        /*0a50*/ 	.word	0x00000000
        /*0a54*/ 	.word	0x00000000
        /*0a58*/ 	.short	0x010a
        /*0a5a*/ 	.byte	0xff
	.zero		1


	//   ....[150]....
        /*0a5c*/ 	.word	0x00009250
        /*0a60*/ 	.word	0x00000000
        /*0a64*/ 	.word	0x00000000
        /*0a68*/ 	.short	0x010a
        /*0a6a*/ 	.byte	0xff
	.zero		1


	//   ....[151]....
        /*0a6c*/ 	.word	0x000092b0
        /*0a70*/ 	.word	0x00000000
        /*0a74*/ 	.word	0x00000000
        /*0a78*/ 	.short	0x010a
        /*0a7a*/ 	.byte	0xff
	.zero		1


	//   ....[152]....
        /*0a7c*/ 	.word	0x00009310
        /*0a80*/ 	.word	0x00000000
        /*0a84*/ 	.word	0x00000160
        /*0a88*/ 	.short	0x010a
        /*0a8a*/ 	.byte	0xff
	.zero		1


	//   ....[153]....
        /*0a8c*/ 	.word	0x00009370
        /*0a90*/ 	.word	0x00000000
        /*0a94*/ 	.word	0x00000158
        /*0a98*/ 	.short	0x010a
        /*0a9a*/ 	.byte	0xff
	.zero		1


	//   ....[154]....
        /*0a9c*/ 	.word	0x000093d0
        /*0aa0*/ 	.word	0x00000003
        /*0aa4*/ 	.word	0x00000130
        /*0aa8*/ 	.short	0x010a
        /*0aaa*/ 	.byte	0xff
	.zero		1


	//   ....[155]....
        /*0aac*/ 	.word	0x00009430
        /*0ab0*/ 	.word	0x00000003
        /*0ab4*/ 	.word	0x00000138
        /*0ab8*/ 	.short	0x010a
        /*0aba*/ 	.byte	0xff
	.zero		1


	//   ....[156]....
        /*0abc*/ 	.word	0x00009490
        /*0ac0*/ 	.word	0x00000003
        /*0ac4*/ 	.word	0x00000140
        /*0ac8*/ 	.short	0x010a
        /*0aca*/ 	.byte	0xff
	.zero		1


	//   ....[157]....
        /*0acc*/ 	.word	0x000094f0
        /*0ad0*/ 	.word	0x00000003
        /*0ad4*/ 	.word	0x00000148
        /*0ad8*/ 	.short	0x010a
        /*0ada*/ 	.byte	0xff
	.zero		1


	//   ....[158]....
        /*0adc*/ 	.word	0x00009550
        /*0ae0*/ 	.word	0x00000000
        /*0ae4*/ 	.word	0x00000130
        /*0ae8*/ 	.short	0x010a
        /*0aea*/ 	.byte	0xff
	.zero		1


	//   ....[159]....
        /*0aec*/ 	.word	0x000095b0
        /*0af0*/ 	.word	0x00000000
        /*0af4*/ 	.word	0x00000138
        /*0af8*/ 	.short	0x010a
        /*0afa*/ 	.byte	0xff
	.zero		1


	//   ....[160]....
        /*0afc*/ 	.word	0x00009610
        /*0b00*/ 	.word	0x00000000
        /*0b04*/ 	.word	0x00000140
        /*0b08*/ 	.short	0x010a
        /*0b0a*/ 	.byte	0xff
	.zero		1


	//   ....[161]....
        /*0b0c*/ 	.word	0x00009670
        /*0b10*/ 	.word	0x00000000
        /*0b14*/ 	.word	0x00000160
        /*0b18*/ 	.short	0x010a
        /*0b1a*/ 	.byte	0xff
	.zero		1


	//   ....[162]....
        /*0b1c*/ 	.word	0x000096d0
        /*0b20*/ 	.word	0x00000002
        /*0b24*/ 	.word	0x00000110
        /*0b28*/ 	.short	0x010a
        /*0b2a*/ 	.byte	0xff
	.zero		1


	//   ....[163]....
        /*0b2c*/ 	.word	0x00009720
        /*0b30*/ 	.word	0x00000053
        /*0b34*/ 	.word	0x00000170
        /*0b38*/ 	.short	0x010a
        /*0b3a*/ 	.byte	0xff
	.zero		1


	//   ....[164]....
        /*0b3c*/ 	.word	0x00009770
        /*0b40*/ 	.word	0x00000004
        /*0b44*/ 	.word	0x00000110
        /*0b48*/ 	.short	0x010a
        /*0b4a*/ 	.byte	0xff
	.zero		1


	//   ....[165]....
        /*0b4c*/ 	.word	0x000097c0
        /*0b50*/ 	.word	0x00000010
        /*0b54*/ 	.word	0x00000110
        /*0b58*/ 	.short	0x010a
        /*0b5a*/ 	.byte	0xff
	.zero		1


	//   ....[166]....
        /*0b5c*/ 	.word	0x00009810
        /*0b60*/ 	.word	0x00000011
        /*0b64*/ 	.word	0x00000110
        /*0b68*/ 	.short	0x010a
        /*0b6a*/ 	.byte	0xff
	.zero		1


	//----- nvinfo : EIATTR_NUM_MBARRIERS
	.align		4
.L_47:
        /*0b6c*/ 	.byte	0x03, 0x38
        /*0b6e*/ 	.short	0x0032


	//----- nvinfo : EIATTR_EXIT_INSTR_OFFSETS
	.align		4
        /*0b70*/ 	.byte	0x04, 0x1c
        /*0b72*/ 	.short	(.L_49 - .L_48)


	//   ....[0]....
.L_48:
        /*0b74*/ 	.word	0x000032c0


	//   ....[1]....
        /*0b78*/ 	.word	0x00003550


	//   ....[2]....
        /*0b7c*/ 	.word	0x000035b0


	//   ....[3]....
        /*0b80*/ 	.word	0x000042d0


	//   ....[4]....
        /*0b84*/ 	.word	0x00005460


	//   ....[5]....
        /*0b88*/ 	.word	0x000054a0


	//   ....[6]....
        /*0b8c*/ 	.word	0x00008810


	//   ....[7]....
        /*0b90*/ 	.word	0x00008890


	//   ....[8]....
        /*0b94*/ 	.word	0x000088c0


	//   ....[9]....
        /*0b98*/ 	.word	0x00008930


	//----- nvinfo : EIATTR_MAX_THREADS
	.align		4
.L_49:
        /*0b9c*/ 	.byte	0x04, 0x05
        /*0b9e*/ 	.short	(.L_51 - .L_50)
.L_50:
        /*0ba0*/ 	.word	0x00000100
        /*0ba4*/ 	.word	0x00000001
        /*0ba8*/ 	.word	0x00000001


	//----- nvinfo : EIATTR_CRS_STACK_SIZE
	.align		4
.L_51:
        /*0bac*/ 	.byte	0x04, 0x1e
        /*0bae*/ 	.short	(.L_53 - .L_52)
.L_52:
        /*0bb0*/ 	.word	0x00000000


	//----- nvinfo : EIATTR_CBANK_PARAM_SIZE
	.align		4
.L_53:
        /*0bb4*/ 	.byte	0x03, 0x19
        /*0bb6*/ 	.short	0x0800


	//----- nvinfo : EIATTR_PARAM_CBANK
	.align		4
        /*0bb8*/ 	.byte	0x04, 0x0a
        /*0bba*/ 	.short	(.L_55 - .L_54)
	.align		4
.L_54:
        /*0bbc*/ 	.word	index@(.nv.constant0._ZN7cutlass13device_kernelINS_4conv6kernel13ConvUniversalINS1_16ConvProblemShapeILNS1_8OperatorE0ELi2EEENS1_10collective14CollectiveConvINS1_47MainloopSm100TmaUmmaWarpSpecializedImplicitGemmILS5_0ELi17ELi2ELi1ELi2EN4cute5tupleIJNSA_1CILi1EEESD_SD_EEEEENSB_IJNSC_ILi64EEENSC_ILi128EEENSB_IJNSC_ILi32EEEEEEEEENS_6half_tESL_NSA_8TiledMMAINSA_8MMA_AtomIJNSA_20SM100_MMA_F16BF16_SSISL_SL_fLi64ELi128ELNSA_4UMMA5MajorE0ELSQ_0ELNSP_7ScaleInE0ELSR_0EEEEEENSA_6LayoutISE_NSB_IJNSC_ILi0EEESV_SV_EEEEENSB_IJNSA_10UnderscoreESY_SY_EEEEENS7_6detail27Sm100ImplicitGemmTileTraitsINSA_20SM90_TMA_LOAD_IM2COLENSA_14ComposedLayoutINSA_7SwizzleILi2ELi4ELi3EEENSA_18smem_ptr_flag_bitsILi16EEENSU_INSB_IJNSC_ILi8EEESI_EEENSB_IJSI_SD_EEEEEEEvEENS12_INSA_13SM90_TMA_LOADES1D_vEEEENS_8epilogue10collective18CollectiveEpilogueINS1I_23Sm100TmaWarpSpecializedILi4ELi2ELi16ELb1ELb0EEEJSK_NSB_IJNSU_ISG_SD_EENSU_ISI_SD_EEEEESL_NSB_IJNSB_IJlllEEESD_SV_EEESL_S1R_NS1I_6fusion15FusionCallbacksIS1M_NS1S_17LinearCombinationISL_fSL_fLNS_15FloatRoundStyleE2EEESK_S1P_JEEENSA_5SM1004TMEM4LOAD26SM100_TMEM_LOAD_16dp256b4xES13_S1D_NSA_17SM75_U32x4_LDSM_NENSA_21SM90_TMA_STORE_IM2COLES1D_NSA_17SM90_U32x4_STSM_NENSA_39AutoVectorizingCopyWithAssumedAlignmentILi128EEEEEEvvEEEEvNT_6ParamsE)
        /*0bc0*/ 	.short	0x0380
        /*0bc2*/ 	.short	0x0800


	//----- nvinfo : EIATTR_SW_WAR
	.align		4
.L_55:
        /*0bc4*/ 	.byte	0x04, 0x36
        /*0bc6*/ 	.short	(.L_57 - .L_56)
.L_56:
        /*0bc8*/ 	.word	0x00000008
.L_57:


//--------------------- .nv.callgraph             --------------------------
	.section	.nv.callgraph,"",@"SHT_CUDA_CALLGRAPH"
	.align	4
	.sectionentsize	8
	.align		4
        /*0000*/ 	.word	0x00000000
	.align		4
        /*0004*/ 	.word	0xffffffff
	.align		4
        /*0008*/ 	.word	index@(_ZN7cutlass13device_kernelINS_4conv6kernel13ConvUniversalINS1_16ConvProblemShapeILNS1_8OperatorE0ELi2EEENS1_10collective14CollectiveConvINS1_47MainloopSm100TmaUmmaWarpSpecializedImplicitGemmILS5_0ELi17ELi2ELi1ELi2EN4cute5tupleIJNSA_1CILi1EEESD_SD_EEEEENSB_IJNSC_ILi64EEENSC_ILi128EEENSB_IJNSC_ILi32EEEEEEEEENS_6half_tESL_NSA_8TiledMMAINSA_8MMA_AtomIJNSA_20SM100_MMA_F16BF16_SSISL_SL_fLi64ELi128ELNSA_4UMMA5MajorE0ELSQ_0ELNSP_7ScaleInE0ELSR_0EEEEEENSA_6LayoutISE_NSB_IJNSC_ILi0EEESV_SV_EEEEENSB_IJNSA_10UnderscoreESY_SY_EEEEENS7_6detail27Sm100ImplicitGemmTileTraitsINSA_20SM90_TMA_LOAD_IM2COLENSA_14ComposedLayoutINSA_7SwizzleILi2ELi4ELi3EEENSA_18smem_ptr_flag_bitsILi16EEENSU_INSB_IJNSC_ILi8EEESI_EEENSB_IJSI_SD_EEEEEEEvEENS12_INSA_13SM90_TMA_LOADES1D_vEEEENS_8epilogue10collective18CollectiveEpilogueINS1I_23Sm100TmaWarpSpecializedILi4ELi2ELi16ELb1ELb0EEEJSK_NSB_IJNSU_ISG_SD_EENSU_ISI_SD_EEEEESL_NSB_IJNSB_IJlllEEESD_SV_EEESL_S1R_NS1I_6fusion15FusionCallbacksIS1M_NS1S_17LinearCombinationISL_fSL_fLNS_15FloatRoundStyleE2EEESK_S1P_JEEENSA_5SM1004TMEM4LOAD26SM100_TMEM_LOAD_16dp256b4xES13_S1D_NSA_17SM75_U32x4_LDSM_NENSA_21SM90_TMA_STORE_IM2COLES1D_NSA_17SM90_U32x4_STSM_NENSA_39AutoVectorizingCopyWithAssumedAlignmentILi128EEEEEEvvEEEEvNT_6ParamsE)
	.align		4
        /*000c*/ 	.word	index@(__assertfail)
	.align		4
        /*0010*/ 	.word	0x00000000
	.align		4
        /*0014*/ 	.word	0xfffffffe
	.align		4
        /*0018*/ 	.word	0x00000000
	.align		4
        /*001c*/ 	.word	0xfffffffd
	.align		4
        /*0020*/ 	.word	0x00000000
	.align		4
        /*0024*/ 	.word	0xfffffffc


//--------------------- .nv.constant4             --------------------------
	.section	.nv.constant4,"a",@progbits
	.align	8
	.align		8
.nv.constant4:
        /*0000*/ 	.dword	__assertfail
	.align		8
        /*0008*/ 	.dword	__unnamed_1
	.align		8
        /*0010*/ 	.dword	__unnamed_2
	.align		8
        /*0018*/ 	.dword	_ZN39_INTERNAL_1af4a548_4_k_cu_fea88c9f_30364cuda3std3__45__cpo5beginE
	.align		8
        /*0020*/ 	.dword	_ZN39_INTERNAL_1af4a548_4_k_cu_fea88c9f_30364cuda3std3__45__cpo3endE
	.align		8
        /*0028*/ 	.dword	_ZN39_INTERNAL_1af4a548_4_k_cu_fea88c9f_30364cuda3std3__45__cpo6cbeginE
	.align		8
        /*0030*/ 	.dword	_ZN39_INTERNAL_1af4a548_4_k_cu_fea88c9f_30364cuda3std3__45__cpo4cendE
	.align		8
        /*0038*/ 	.dword	_ZN39_INTERNAL_1af4a548_4_k_cu_fea88c9f_30364cuda3std3__441_GLOBAL__N__1af4a548_4_k_cu_fea88c9f_30366ignoreE
	.align		8
        /*0040*/ 	.dword	_ZN39_INTERNAL_1af4a548_4_k_cu_fea88c9f_30364cuda3std3__419piecewise_constructE
	.align		8
        /*0048*/ 	.dword	_ZN39_INTERNAL_1af4a548_4_k_cu_fea88c9f_30364cuda3std3__48in_placeE
	.align		8
        /*0050*/ 	.dword	_ZN39_INTERNAL_1af4a548_4_k_cu_fea88c9f_30364cuda3std6ranges3__45__cpo4swapE
	.align		8
        /*0058*/ 	.dword	_ZN39_INTERNAL_1af4a548_4_k_cu_fea88c9f_30364cuda3std6ranges3__45__cpo9iter_moveE
	.align		8
        /*0060*/ 	.dword	_ZN39_INTERNAL_1af4a548_4_k_cu_fea88c9f_30364cute7productE
	.align		8
        /*0068*/ 	.dword	_ZN39_INTERNAL_1af4a548_4_k_cu_fea88c9f_30364cute1_E
	.align		8
        /*0070*/ 	.dword	$str$27
	.align		8
        /*0078*/ 	.dword	$str$28
	.align		8
        /*0080*/ 	.dword	$str$29
	.align		8
        /*0088*/ 	.dword	$str$30


//--------------------- .text._ZN7cutlass13device_kernelINS_4conv6kernel13ConvUniversalINS1_16ConvProblemShapeILNS1_8OperatorE0ELi2EEENS1_10collective14CollectiveConvINS1_47MainloopSm100TmaUmmaWarpSpecializedImplicitGemmILS5_0ELi17ELi2ELi1ELi2EN4cute5tupleIJNSA_1CILi1EEESD_SD_EEEEENSB_IJNSC_ILi64EEENSC_ILi128EEENSB_IJNSC_ILi32EEEEEEEEENS_6half_tESL_NSA_8TiledMMAINSA_8MMA_AtomIJNSA_20SM100_MMA_F16BF16_SSISL_SL_fLi64ELi128ELNSA_4UMMA5MajorE0ELSQ_0ELNSP_7ScaleInE0ELSR_0EEEEEENSA_6LayoutISE_NSB_IJNSC_ILi0EEESV_SV_EEEEENSB_IJNSA_10UnderscoreESY_SY_EEEEENS7_6detail27Sm100ImplicitGemmTileTraitsINSA_20SM90_TMA_LOAD_IM2COLENSA_14ComposedLayoutINSA_7SwizzleILi2ELi4ELi3EEENSA_18smem_ptr_flag_bitsILi16EEENSU_INSB_IJNSC_ILi8EEESI_EEENSB_IJSI_SD_EEEEEEEvEENS12_INSA_13SM90_TMA_LOADES1D_vEEEENS_8epilogue10collective18CollectiveEpilogueINS1I_23Sm100TmaWarpSpecializedILi4ELi2ELi16ELb1ELb0EEEJSK_NSB_IJNSU_ISG_SD_EENSU_ISI_SD_EEEEESL_NSB_IJNSB_IJlllEEESD_SV_EEESL_S1R_NS1I_6fusion15FusionCallbacksIS1M_NS1S_17LinearCombinationISL_fSL_fLNS_15FloatRoundStyleE2EEESK_S1P_JEEENSA_5SM1004TMEM4LOAD26SM100_TMEM_LOAD_16dp256b4xES13_S1D_NSA_17SM75_U32x4_LDSM_NENSA_21SM90_TMA_STORE_IM2COLES1D_NSA_17SM90_U32x4_STSM_NENSA_39AutoVectorizingCopyWithAssumedAlignmentILi128EEEEEEvvEEEEvNT_6ParamsE --------------------------
	.section	.text._ZN7cutlass13device_kernelINS_4conv6kernel13ConvUniversalINS1_16ConvProblemShapeILNS1_8OperatorE0ELi2EEENS1_10collective14CollectiveConvINS1_47MainloopSm100TmaUmmaWarpSpecializedImplicitGemmILS5_0ELi17ELi2ELi1ELi2EN4cute5tupleIJNSA_1CILi1EEESD_SD_EEEEENSB_IJNSC_ILi64EEENSC_ILi128EEENSB_IJNSC_ILi32EEEEEEEEENS_6half_tESL_NSA_8TiledMMAINSA_8MMA_AtomIJNSA_20SM100_MMA_F16BF16_SSISL_SL_fLi64ELi128ELNSA_4UMMA5MajorE0ELSQ_0ELNSP_7ScaleInE0ELSR_0EEEEEENSA_6LayoutISE_NSB_IJNSC_ILi0EEESV_SV_EEEEENSB_IJNSA_10UnderscoreESY_SY_EEEEENS7_6detail27Sm100ImplicitGemmTileTraitsINSA_20SM90_TMA_LOAD_IM2COLENSA_14ComposedLayoutINSA_7SwizzleILi2ELi4ELi3EEENSA_18smem_ptr_flag_bitsILi16EEENSU_INSB_IJNSC_ILi8EEESI_EEENSB_IJSI_SD_EEEEEEEvEENS12_INSA_13SM90_TMA_LOADES1D_vEEEENS_8epilogue10collective18CollectiveEpilogueINS1I_23Sm100TmaWarpSpecializedILi4ELi2ELi16ELb1ELb0EEEJSK_NSB_IJNSU_ISG_SD_EENSU_ISI_SD_EEEEESL_NSB_IJNSB_IJlllEEESD_SV_EEESL_S1R_NS1I_6fusion15FusionCallbacksIS1M_NS1S_17LinearCombinationISL_fSL_fLNS_15FloatRoundStyleE2EEESK_S1P_JEEENSA_5SM1004TMEM4LOAD26SM100_TMEM_LOAD_16dp256b4xES13_S1D_NSA_17SM75_U32x4_LDSM_NENSA_21SM90_TMA_STORE_IM2COLES1D_NSA_17SM90_U32x4_STSM_NENSA_39AutoVectorizingCopyWithAssumedAlignmentILi128EEEEEEvvEEEEvNT_6ParamsE,"ax",@progbits
	.align	128
.text._ZN7cutlass13device_kernelINS_4conv6kernel13ConvUniversalINS1_16ConvProblemShapeILNS1_8OperatorE0ELi2EEENS1_10collective14CollectiveConvINS1_47MainloopSm100TmaUmmaWarpSpecializedImplicitGemmILS5_0ELi17ELi2ELi1ELi2EN4cute5tupleIJNSA_1CILi1EEESD_SD_EEEEENSB_IJNSC_ILi64EEENSC_ILi128EEENSB_IJNSC_ILi32EEEEEEEEENS_6half_tESL_NSA_8TiledMMAINSA_8MMA_AtomIJNSA_20SM100_MMA_F16BF16_SSISL_SL_fLi64ELi128ELNSA_4UMMA5MajorE0ELSQ_0ELNSP_7ScaleInE0ELSR_0EEEEEENSA_6LayoutISE_NSB_IJNSC_ILi0EEESV_SV_EEEEENSB_IJNSA_10UnderscoreESY_SY_EEEEENS7_6detail27Sm100ImplicitGemmTileTraitsINSA_20SM90_TMA_LOAD_IM2COLENSA_14ComposedLayoutINSA_7SwizzleILi2ELi4ELi3EEENSA_18smem_ptr_flag_bitsILi16EEENSU_INSB_IJNSC_ILi8EEESI_EEENSB_IJSI_SD_EEEEEEEvEENS12_INSA_13SM90_TMA_LOADES1D_vEEEENS_8epilogue10collective18CollectiveEpilogueINS1I_23Sm100TmaWarpSpecializedILi4ELi2ELi16ELb1ELb0EEEJSK_NSB_IJNSU_ISG_SD_EENSU_ISI_SD_EEEEESL_NSB_IJNSB_IJlllEEESD_SV_EEESL_S1R_NS1I_6fusion15FusionCallbacksIS1M_NS1S_17LinearCombinationISL_fSL_fLNS_15FloatRoundStyleE2EEESK_S1P_JEEENSA_5SM1004TMEM4LOAD26SM100_TMEM_LOAD_16dp256b4xES13_S1D_NSA_17SM75_U32x4_LDSM_NENSA_21SM90_TMA_STORE_IM2COLES1D_NSA_17SM90_U32x4_STSM_NENSA_39AutoVectorizingCopyWithAssumedAlignmentILi128EEEEEEvvEEEEvNT_6ParamsE:
        .type           _ZN7cutlass13device_kernelINS_4conv6kernel13ConvUniversalINS1_16ConvProblemShapeILNS1_8OperatorE0ELi2EEENS1_10collective14CollectiveConvINS1_47MainloopSm100TmaUmmaWarpSpecializedImplicitGemmILS5_0ELi17ELi2ELi1ELi2EN4cute5tupleIJNSA_1CILi1EEESD_SD_EEEEENSB_IJNSC_ILi64EEENSC_ILi128EEENSB_IJNSC_ILi32EEEEEEEEENS_6half_tESL_NSA_8TiledMMAINSA_8MMA_AtomIJNSA_20SM100_MMA_F16BF16_SSISL_SL_fLi64ELi128ELNSA_4UMMA5MajorE0ELSQ_0ELNSP_7ScaleInE0ELSR_0EEEEEENSA_6LayoutISE_NSB_IJNSC_ILi0EEESV_SV_EEEEENSB_IJNSA_10UnderscoreESY_SY_EEEEENS7_6detail27Sm100ImplicitGemmTileTraitsINSA_20SM90_TMA_LOAD_IM2COLENSA_14ComposedLayoutINSA_7SwizzleILi2ELi4ELi3EEENSA_18smem_ptr_flag_bitsILi16EEENSU_INSB_IJNSC_ILi8EEESI_EEENSB_IJSI_SD_EEEEEEEvEENS12_INSA_13SM90_TMA_LOADES1D_vEEEENS_8epilogue10collective18CollectiveEpilogueINS1I_23Sm100TmaWarpSpecializedILi4ELi2ELi16ELb1ELb0EEEJSK_NSB_IJNSU_ISG_SD_EENSU_ISI_SD_EEEEESL_NSB_IJNSB_IJlllEEESD_SV_EEESL_S1R_NS1I_6fusion15FusionCallbacksIS1M_NS1S_17LinearCombinationISL_fSL_fLNS_15FloatRoundStyleE2EEESK_S1P_JEEENSA_5SM1004TMEM4LOAD26SM100_TMEM_LOAD_16dp256b4xES13_S1D_NSA_17SM75_U32x4_LDSM_NENSA_21SM90_TMA_STORE_IM2COLES1D_NSA_17SM90_U32x4_STSM_NENSA_39AutoVectorizingCopyWithAssumedAlignmentILi128EEEEEEvvEEEEvNT_6ParamsE,@function
        .size           _ZN7cutlass13device_kernelINS_4conv6kernel13ConvUniversalINS1_16ConvProblemShapeILNS1_8OperatorE0ELi2EEENS1_10collective14CollectiveConvINS1_47MainloopSm100TmaUmmaWarpSpecializedImplicitGemmILS5_0ELi17ELi2ELi1ELi2EN4cute5tupleIJNSA_1CILi1EEESD_SD_EEEEENSB_IJNSC_ILi64EEENSC_ILi128EEENSB_IJNSC_ILi32EEEEEEEEENS_6half_tESL_NSA_8TiledMMAINSA_8MMA_AtomIJNSA_20SM100_MMA_F16BF16_SSISL_SL_fLi64ELi128ELNSA_4UMMA5MajorE0ELSQ_0ELNSP_7ScaleInE0ELSR_0EEEEEENSA_6LayoutISE_NSB_IJNSC_ILi0EEESV_SV_EEEEENSB_IJNSA_10UnderscoreESY_SY_EEEEENS7_6detail27Sm100ImplicitGemmTileTraitsINSA_20SM90_TMA_LOAD_IM2COLENSA_14ComposedLayoutINSA_7SwizzleILi2ELi4ELi3EEENSA_18smem_ptr_flag_bitsILi16EEENSU_INSB_IJNSC_ILi8EEESI_EEENSB_IJSI_SD_EEEEEEEvEENS12_INSA_13SM90_TMA_LOADES1D_vEEEENS_8epilogue10collective18CollectiveEpilogueINS1I_23Sm100TmaWarpSpecializedILi4ELi2ELi16ELb1ELb0EEEJSK_NSB_IJNSU_ISG_SD_EENSU_ISI_SD_EEEEESL_NSB_IJNSB_IJlllEEESD_SV_EEESL_S1R_NS1I_6fusion15FusionCallbacksIS1M_NS1S_17LinearCombinationISL_fSL_fLNS_15FloatRoundStyleE2EEESK_S1P_JEEENSA_5SM1004TMEM4LOAD26SM100_TMEM_LOAD_16dp256b4xES13_S1D_NSA_17SM75_U32x4_LDSM_NENSA_21SM90_TMA_STORE_IM2COLES1D_NSA_17SM90_U32x4_STSM_NENSA_39AutoVectorizingCopyWithAssumedAlignmentILi128EEEEEEvvEEEEvNT_6ParamsE,(.L_x_206 - _ZN7cutlass13device_kernelINS_4conv6kernel13ConvUniversalINS1_16ConvProblemShapeILNS1_8OperatorE0ELi2EEENS1_10collective14CollectiveConvINS1_47MainloopSm100TmaUmmaWarpSpecializedImplicitGemmILS5_0ELi17ELi2ELi1ELi2EN4cute5tupleIJNSA_1CILi1EEESD_SD_EEEEENSB_IJNSC_ILi64EEENSC_ILi128EEENSB_IJNSC_ILi32EEEEEEEEENS_6half_tESL_NSA_8TiledMMAINSA_8MMA_AtomIJNSA_20SM100_MMA_F16BF16_SSISL_SL_fLi64ELi128ELNSA_4UMMA5MajorE0ELSQ_0ELNSP_7ScaleInE0ELSR_0EEEEEENSA_6LayoutISE_NSB_IJNSC_ILi0EEESV_SV_EEEEENSB_IJNSA_10UnderscoreESY_SY_EEEEENS7_6detail27Sm100ImplicitGemmTileTraitsINSA_20SM90_TMA_LOAD_IM2COLENSA_14ComposedLayoutINSA_7SwizzleILi2ELi4ELi3EEENSA_18smem_ptr_flag_bitsILi16EEENSU_INSB_IJNSC_ILi8EEESI_EEENSB_IJSI_SD_EEEEEEEvEENS12_INSA_13SM90_TMA_LOADES1D_vEEEENS_8epilogue10collective18CollectiveEpilogueINS1I_23Sm100TmaWarpSpecializedILi4ELi2ELi16ELb1ELb0EEEJSK_NSB_IJNSU_ISG_SD_EENSU_ISI_SD_EEEEESL_NSB_IJNSB_IJlllEEESD_SV_EEESL_S1R_NS1I_6fusion15FusionCallbacksIS1M_NS1S_17LinearCombinationISL_fSL_fLNS_15FloatRoundStyleE2EEESK_S1P_JEEENSA_5SM1004TMEM4LOAD26SM100_TMEM_LOAD_16dp256b4xES13_S1D_NSA_17SM75_U32x4_LDSM_NENSA_21SM90_TMA_STORE_IM2COLES1D_NSA_17SM90_U32x4_STSM_NENSA_39AutoVectorizingCopyWithAssumedAlignmentILi128EEEEEEvvEEEEvNT_6ParamsE)
        .other          _ZN7cutlass13device_kernelINS_4conv6kernel13ConvUniversalINS1_16ConvProblemShapeILNS1_8OperatorE0ELi2EEENS1_10collective14CollectiveConvINS1_47MainloopSm100TmaUmmaWarpSpecializedImplicitGemmILS5_0ELi17ELi2ELi1ELi2EN4cute5tupleIJNSA_1CILi1EEESD_SD_EEEEENSB_IJNSC_ILi64EEENSC_ILi128EEENSB_IJNSC_ILi32EEEEEEEEENS_6half_tESL_NSA_8TiledMMAINSA_8MMA_AtomIJNSA_20SM100_MMA_F16BF16_SSISL_SL_fLi64ELi128ELNSA_4UMMA5MajorE0ELSQ_0ELNSP_7ScaleInE0ELSR_0EEEEEENSA_6LayoutISE_NSB_IJNSC_ILi0EEESV_SV_EEEEENSB_IJNSA_10UnderscoreESY_SY_EEEEENS7_6detail27Sm100ImplicitGemmTileTraitsINSA_20SM90_TMA_LOAD_IM2COLENSA_14ComposedLayoutINSA_7SwizzleILi2ELi4ELi3EEENSA_18smem_ptr_flag_bitsILi16EEENSU_INSB_IJNSC_ILi8EEESI_EEENSB_IJSI_SD_EEEEEEEvEENS12_INSA_13SM90_TMA_LOADES1D_vEEEENS_8epilogue10collective18CollectiveEpilogueINS1I_23Sm100TmaWarpSpecializedILi4ELi2ELi16ELb1ELb0EEEJSK_NSB_IJNSU_ISG_SD_EENSU_ISI_SD_EEEEESL_NSB_IJNSB_IJlllEEESD_SV_EEESL_S1R_NS1I_6fusion15FusionCallbacksIS1M_NS1S_17LinearCombinationISL_fSL_fLNS_15FloatRoundStyleE2EEESK_S1P_JEEENSA_5SM1004TMEM4LOAD26SM100_TMEM_LOAD_16dp256b4xES13_S1D_NSA_17SM75_U32x4_LDSM_NENSA_21SM90_TMA_STORE_IM2COLES1D_NSA_17SM90_U32x4_STSM_NENSA_39AutoVectorizingCopyWithAssumedAlignmentILi128EEEEEEvvEEEEvNT_6ParamsE,@"STO_CUDA_ENTRY STV_DEFAULT"
_ZN7cutlass13device_kernelINS_4conv6kernel13ConvUniversalINS1_16ConvProblemShapeILNS1_8OperatorE0ELi2EEENS1_10collective14CollectiveConvINS1_47MainloopSm100TmaUmmaWarpSpecializedImplicitGemmILS5_0ELi17ELi2ELi1ELi2EN4cute5tupleIJNSA_1CILi1EEESD_SD_EEEEENSB_IJNSC_ILi64EEENSC_ILi128EEENSB_IJNSC_ILi32EEEEEEEEENS_6half_tESL_NSA_8TiledMMAINSA_8MMA_AtomIJNSA_20SM100_MMA_F16BF16_SSISL_SL_fLi64ELi128ELNSA_4UMMA5MajorE0ELSQ_0ELNSP_7ScaleInE0ELSR_0EEEEEENSA_6LayoutISE_NSB_IJNSC_ILi0EEESV_SV_EEEEENSB_IJNSA_10UnderscoreESY_SY_EEEEENS7_6detail27Sm100ImplicitGemmTileTraitsINSA_20SM90_TMA_LOAD_IM2COLENSA_14ComposedLayoutINSA_7SwizzleILi2ELi4ELi3EEENSA_18smem_ptr_flag_bitsILi16EEENSU_INSB_IJNSC_ILi8EEESI_EEENSB_IJSI_SD_EEEEEEEvEENS12_INSA_13SM90_TMA_LOADES1D_vEEEENS_8epilogue10collective18CollectiveEpilogueINS1I_23Sm100TmaWarpSpecializedILi4ELi2ELi16ELb1ELb0EEEJSK_NSB_IJNSU_ISG_SD_EENSU_ISI_SD_EEEEESL_NSB_IJNSB_IJlllEEESD_SV_EEESL_S1R_NS1I_6fusion15FusionCallbacksIS1M_NS1S_17LinearCombinationISL_fSL_fLNS_15FloatRoundStyleE2EEESK_S1P_JEEENSA_5SM1004TMEM4LOAD26SM100_TMEM_LOAD_16dp256b4xES13_S1D_NSA_17SM75_U32x4_LDSM_NENSA_21SM90_TMA_STORE_IM2COLES1D_NSA_17SM90_U32x4_STSM_NENSA_39AutoVectorizingCopyWithAssumedAlignmentILi128EEEEEEvvEEEEvNT_6ParamsE:
[----:B------:R-:W1:Y:S01]  /*0000*/  LDC R1, c[0x0][0x37c] ;  /* 0x0000df00ff017b82 */ /* 0x000e620000000800 */
[----:B------:R-:W2:Y:S01]  /*0010*/  S2R R72, SR_TID.X ;  /* 0x0000000000487919 */ /* 0x000ea20000002100 */
[----:B------:R-:W3:Y:S01]  /*0020*/  LDCU.64 UR4, c[0x0][0x890] ;  /* 0x00011200ff0477ac */ /* 0x000ee20008000a00 */
[----:B-1----:R-:W-:Y:S01]  /*0030*/  VIADD R1, R1, 0xfffffff8 ;  /* 0xfffffff801017836 */ /* 0x002fe20000000000 */
[----:B------:R-:W-:Y:S02]  /*0040*/  PRMT R63, RZ, 0x7610, R63 ;  /* 0x00007610ff3f7816 */ /* 0x000fe4000000003f */
[----:B------:R-:W-:Y:S01]  /*0050*/  ELECT P5, URZ, PT ;  /* 0x0000000000ff782f */ /* 0x000fe200038a0000 */
[----:B------:R-:W1:Y:S01]  /*0060*/  LDCU.64 UR48, c[0x0][0x358] ;  /* 0x00006b00ff3077ac */ /* 0x000e620008000a00 */
[----:B---3--:R-:W-:-:S04]  /*0070*/  UISETP.NE.U32.AND UP0, UPT, UR4, URZ, UPT ;  /* 0x000000ff0400728c */ /* 0x008fc8000bf05070 */
[----:B------:R-:W-:Y:S01]  /*0080*/  UISETP.NE.AND.EX UP0, UPT, UR5, URZ, UPT, UP0 ;  /* 0x000000ff0500728c */ /* 0x000fe2000bf05300 */
[----:B--2---:R-:W-:-:S05]  /*0090*/  SHF.R.U32.HI R73, RZ, 0x5, R72 ;  /* 0x00000005ff497819 */ /* 0x004fca0000011648 */
[----:B------:R-:W2:Y:S02]  /*00a0*/  SHFL.IDX PT, R0, R73, RZ, 0x1f ;  /* 0x00001fff49007589 */ /* 0x000ea400000e0000 */
[----:B--2---:R-:W-:Y:S01]  /*00b0*/  R2UR UR8, R0 ;  /* 0x00000000000872ca */ /* 0x004fe200000e0000 */
[----:B-1----:R-:W-:-:S14]  /*00c0*/  BRA.U UP0, `(.L_x_0) ;  /* 0x00000001002c7547 */ /* 0x002fdc000b800000 */
[----:B------:R-:W1:Y:S02]  /*00d0*/  LDCU.64 UR6, c[0x0][0x888] ;  /* 0x00011100ff0677ac */ /* 0x000e640008000a00 */
[----:B-1----:R-:W-:-:S04]  /*00e0*/  UISETP.NE.U32.AND UP0, UPT, UR6, URZ, UPT ;  /* 0x000000ff0600728c */ /* 0x002fc8000bf05070 */
[----:B------:R-:W-:-:S09]  /*00f0*/  UISETP.NE.AND.EX UP0, UPT, UR7, URZ, UPT, UP0 ;  /* 0x000000ff0700728c */ /* 0x000fd2000bf05300 */
[----:B------:R-:W-:Y:S05]  /*0100*/  BRA.U !UP0, `(.L_x_1) ;  /* 0x0000000108107547 */ /* 0x000fea000b800000 */
[----:B------:R-:W1:Y:S02]  /*0110*/  LDC.64 R2, c[0x0][0x888] ;  /* 0x00022200ff027b82 */ /* 0x000e640000000a00 */
[----:B-1----:R1:W5:Y:S01]  /*0120*/  LDG.E R35, desc[UR48][R2.64] ;  /* 0x0000003002237981 */ /* 0x002362000c1e1900 */
[----:B------:R-:W-:Y:S01]  /*0130*/  HFMA2 R63, -RZ, RZ, 0, 5.9604644775390625e-08 ;  /* 0x00000001ff3f7431 */ /* 0x000fe200000001ff */
[----:B------:R-:W-:Y:S05]  /*0140*/  BRA `(.L_x_0) ;  /* 0x00000000000c7947 */ /* 0x000fea0003800000 */
.L_x_1:
[----:B------:R-:W1:Y:S01]  /*0150*/  LDCU UR6, c[0x0][0x880] ;  /* 0x00011000ff0677ac */ /* 0x000e620008000800 */
[----:B------:R-:W-:Y:S01]  /*0160*/  HFMA2 R63, -RZ, RZ, 0, 5.9604644775390625e-08 ;  /* 0x00000001ff3f7431 */ /* 0x000fe200000001ff */
[----:B-1----:R-:W-:-:S07]  /*0170*/  MOV R35, UR6 ;  /* 0x0000000600237c02 */ /* 0x002fce0008000f00 */
.L_x_0:
[----:B------:R-:W2:Y:S02]  /*0180*/  LDCU.64 UR6, c[0x0][0x8b0] ;  /* 0x00011600ff0677ac */ /* 0x000ea40008000a00 */
[----:B--2---:R-:W-:-:S04]  /*0190*/  UISETP.NE.U32.AND UP0, UPT, UR6, URZ, UPT ;  /* 0x000000ff0600728c */ /* 0x004fc8000bf05070 */
[----:B------:R-:W-:-:S09]  /*01a0*/  UISETP.NE.AND.EX UP0, UPT, UR7, URZ, UPT, UP0 ;  /* 0x000000ff0700728c */ /* 0x000fd2000bf05300 */
[----:B------:R-:W-:Y:S05]  /*01b0*/  BRA.U UP0, `(.L_x_2) ;  /* 0x0000000100247547 */ /* 0x000fea000b800000 */
[----:B------:R-:W2:Y:S02]  /*01c0*/  LDCU.64 UR6, c[0x0][0x8a8] ;  /* 0x00011500ff0677ac */ /* 0x000ea40008000a00 */
[----:B--2---:R-:W-:-:S04]  /*01d0*/  UISETP.NE.U32.AND UP0, UPT, UR6, URZ, UPT ;  /* 0x000000ff0600728c */ /* 0x004fc8000bf05070 */
[----:B------:R-:W-:-:S09]  /*01e0*/  UISETP.NE.AND.EX UP0, UPT, UR7, URZ, UPT, UP0 ;  /* 0x000000ff0700728c */ /* 0x000fd2000bf05300 */
[----:B------:R-:W-:Y:S05]  /*01f0*/  BRA.U !UP0, `(.L_x_3) ;  /* 0x00000001080c7547 */ /* 0x000fea000b800000 */
[----:B-1----:R-:W1:Y:S02]  /*0200*/  LDC.64 R2, c[0x0][0x8a8] ;  /* 0x00022a00ff027b82 */ /* 0x002e640000000a00 */
[----:B-1----:R2:W5:Y:S01]  /*0210*/  LDG.E R33, desc[UR48][R2.64] ;  /* 0x0000003002217981 */ /* 0x002562000c1e1900 */
[----:B------:R-:W-:Y:S05]  /*0220*/  BRA `(.L_x_2) ;  /* 0x0000000000087947 */ /* 0x000fea0003800000 */
.L_x_3:
[----:B------:R-:W2:Y:S02]  /*0230*/  LDCU UR6, c[0x0][0x8a0] ;  /* 0x00011400ff0677ac */ /* 0x000ea40008000800 */
[----:B--2---:R-:W-:Y:S02]  /*0240*/  MOV R33, UR6 ;  /* 0x0000000600217c02 */ /* 0x004fe40008000f00 */
.L_x_2:
[----:B------:R-:W-:Y:S01]  /*0250*/  IMAD.U32 R0, RZ, RZ, UR8 ;  /* 0x00000008ff007e24 */ /* 0x000fe2000f8e00ff */
[----:B------:R-:W-:Y:S04]  /*0260*/  BSSY.RECONVERGENT B0, `(.L_x_4) ;  /* 0x000000c000007945 */ /* 0x000fe80003800200 */
[C---:B------:R-:W-:Y:S02]  /*0270*/  ISETP.NE.OR P1, PT, R0.reuse, 0x1, !P5 ;  /* 0x000000010000780c */ /* 0x040fe40006f25670 */
[----:B------:R-:W-:-:S11]  /*0280*/  ISETP.NE.OR P0, PT, R0, 0x3, !P5 ;  /* 0x000000030000780c */ /* 0x000fd60006f05670 */
[----:B------:R-:W-:Y:S05]  /*0290*/  @P1 BRA `(.L_x_5) ;  /* 0x0000000000201947 */ /* 0x000fea0003800000 */
[----:B------:R-:W3:Y:S02]  /*02a0*/  LDCU.64 UR6, c[0x0][0x348] ;  /* 0x00006900ff0677ac */ /* 0x000ee40008000a00 */
[----:B---3--:R-:W-:Y:S02]  /*02b0*/  UIADD3 UR10, UP1, UPT, UR6, 0x80, URZ ;  /* 0x00000080060a7890 */ /* 0x008fe4000ff3e0ff */
[----:B------:R-:W-:Y:S02]  /*02c0*/  UIADD3 UR6, UP0, UPT, UR6, 0x180, URZ ;  /* 0x0000018006067890 */ /* 0x000fe4000ff1e0ff */
[----:B------:R-:W-:Y:S02]  /*02d0*/  UIADD3.X UR11, UPT, UPT, URZ, UR7, URZ, UP1, !UPT ;  /* 0x00000007ff0b7290 */ /* 0x000fe40008ffe4ff */
[----:B------:R-:W-:-:S07]  /*02e0*/  UIADD3.X UR7, UPT, UPT, URZ, UR7, URZ, UP0, !UPT ;  /* 0x00000007ff077290 */ /* 0x000fce00087fe4ff */
[----:B------:R3:W-:Y:S02]  /*02f0*/  UTMACCTL.PF [UR10] ;  /* 0x000000000a0079b9 */ /* 0x0007e40008040000 */
[----:B------:R3:W-:Y:S02]  /*0300*/  UTMACCTL.PF [UR6] ;  /* 0x00000000060079b9 */ /* 0x0007e40008040000 */
[----:B---3--:R-:W-:Y:S01]  /*0310*/  NOP ;  /* 0x0000000000007918 */ /* 0x008fe20000000000 */
.L_x_5:
[----:B------:R-:W-:Y:S05]  /*0320*/  BSYNC.RECONVERGENT B0 ;  /* 0x0000000000007941 */ /* 0x000fea0003800200 */
.L_x_4:
[----:B------:R-:W-:Y:S04]  /*0330*/  BSSY.RECONVERGENT B0, `(.L_x_6) ;  /* 0x000000a000007945 */ /* 0x000fe80003800200 */
        /* <DEDUP_REMOVED lines=9> */
.L_x_7:
[----:B------:R-:W-:Y:S05]  /*03d0*/  BSYNC.RECONVERGENT B0 ;  /* 0x0000000000007941 */ /* 0x000fea0003800200 */
.L_x_6:
[----:B------:R-:W3:Y:S01]  /*03e0*/  LDCU.64 UR6, c[0x0][0x888] ;  /* 0x00011100ff0677ac */ /* 0x000ee20008000a00 */
[----:B------:R-:W-:Y:S02]  /*03f0*/  UISETP.EQ.U32.AND UP1, UPT, UR4, URZ, UPT ;  /* 0x000000ff0400728c */ /* 0x000fe4000bf22070 */
[----:B------:R-:W-:Y:S02]  /*0400*/  UPLOP3.LUT UP2, UPT, UPT, UPT, UPT, 0x80, 0x8 ;  /* 0x000000000008789c */ /* 0x000fe40003f4f070 */
[----:B---3--:R-:W-:-:S04]  /*0410*/  UISETP.NE.U32.AND UP0, UPT, UR6, URZ, UPT ;  /* 0x000000ff0600728c */ /* 0x008fc8000bf05070 */
[----:B------:R-:W-:-:S04]  /*0420*/  UISETP.NE.AND.EX UP0, UPT, UR7, URZ, UPT, UP0 ;  /* 0x000000ff0700728c */ /* 0x000fc8000bf05300 */
[----:B------:R-:W-:-:S04]  /*0430*/  UISETP.EQ.OR.EX UP3, UPT, UR5, URZ, !UP0, UP1 ;  /* 0x000000ff0500728c */ /* 0x000fc8000c762710 */
[----:B------:R-:W-:-:S05]  /*0440*/  UP2UR UR53, UPR, URZ, 0x8 ;  /* 0x00000008ff357883 */ /* 0x000fca0008000000 */
[----:B------:R-:W-:Y:S07]  /*0450*/  BRA.U !UP3, `(.L_x_8) ;  /* 0x000000010b207547 */ /* 0x000fee000b800000 */
[----:B------:R-:W-:Y:S01]  /*0460*/  UISETP.NE.U32.AND UP2, UPT, UR4, URZ, UPT ;  /* 0x000000ff0400728c */ /* 0x000fe2000bf45070 */
[----:B-----5:R-:W-:Y:S01]  /*0470*/  FSETP.NEU.AND P0, PT, R35, RZ, PT ;  /* 0x000000ff2300720b */ /* 0x020fe20003f0d000 */
[----:B------:R-:W-:Y:S02]  /*0480*/  USEL UR4, URZ, 0xffffffff, UP0 ;  /* 0xffffffffff047887 */ /* 0x000fe40008000000 */
[----:B------:R-:W-:-:S10]  /*0490*/  UISETP.NE.AND.EX UP2, UPT, UR5, URZ, UPT, UP2 ;  /* 0x000000ff0500728c */ /* 0x000fd4000bf45320 */
[----:B------:R-:W-:Y:S01]  /*04a0*/  VOTEU.ANY UP1, P0 ;  /* 0x0000000000ff7886 */ /* 0x000fe20000020100 */
[----:B------:R-:W-:-:S04]  /*04b0*/  @!UP2 USEL UR4, URZ, 0xffffffff, UP1 ;  /* 0xffffffffff04a887 */ /* 0x000fc80008800000 */
[----:B------:R-:W-:-:S04]  /*04c0*/  ULOP3.LUT UR4, UR4, 0x1, URZ, 0xc0, !UPT ;  /* 0x0000000104047892 */ /* 0x000fc8000f8ec0ff */
[----:B------:R-:W-:-:S11]  /*04d0*/  UISETP.NE.U32.AND UP2, UPT, UR4, 0x1, UPT ;  /* 0x000000010400788c */ /* 0x000fd6000bf45070 */
.L_x_8:
[----:B-12---:R-:W1:Y:S01]  /*04e0*/  SHFL.IDX PT, R2, R73, RZ, 0x1f ;  /* 0x00001fff49027589 */ /* 0x006e6200000e0000 */
[----:B------:R-:W-:-:S04]  /*04f0*/  UISETP.NE.AND UP1, UPT, UR8, 0x2, UPT ;  /* 0x000000020800788c */ /* 0x000fc8000bf25270 */
[----:B------:R-:W-:Y:S01]  /*0500*/  USEL UR6, URZ, 0x1, UP1 ;  /* 0x00000001ff067887 */ /* 0x000fe20008800000 */
[----:B-1----:R-:W-:-:S13]  /*0510*/  ISETP.NE.AND P0, PT, R2, RZ, PT ;  /* 0x000000ff0200720c */ /* 0x002fda0003f05270 */
[----:B------:R-:W-:Y:S05]  /*0520*/  @P0 BRA `(.L_x_9) ;  /* 0x0000000000bc0947 */ /* 0x000fea0003800000 */
[----:B------:R-:W-:Y:S01]  /*0530*/  ELECT P0, URZ, PT ;  /* 0x0000000000ff782f */ /* 0x000fe20003800000 */
[----:B------:R-:W-:-:S12]  /*0540*/  BSSY.RECONVERGENT B0, `(.L_x_9) ;  /* 0x000002d000007945 */ /* 0x000fd80003800200 */
[----:B------:R-:W-:Y:S05]  /*0550*/  @!P0 BRA `(.L_x_10) ;  /* 0x0000000000ac8947 */ /* 0x000fea0003800000 */
[----:B------:R-:W1:Y:S01]  /*0560*/  S2UR UR5, SR_CgaCtaId ;  /* 0x00000000000579c3 */ /* 0x000e620000008800 */
[----:B------:R-:W-:Y:S01]  /*0570*/  UMOV UR7, 0x400 ;  /* 0x0000040000077882 */ /* 0x000fe20000000000 */
[----:B------:R-:W-:Y:S02]  /*0580*/  UMOV UR4, 0x1 ;  /* 0x0000000100047882 */ /* 0x000fe40000000000 */
[----:B------:R-:W-:-:S04]  /*0590*/  UIADD3 UR10, UPT, UPT, -UR4, 0x100000, URZ ;  /* 0x00100000040a7890 */ /* 0x000fc8000fffe1ff */
[----:B------:R-:W-:Y:S02]  /*05a0*/  USHF.L.U32 UR11, UR10, 0xb, URZ ;  /* 0x0000000b0a0b7899 */ /* 0x000fe400080006ff */
[----:B------:R-:W-:Y:S02]  /*05b0*/  USHF.L.U32 UR10, UR10, 0x1, URZ ;  /* 0x000000010a0a7899 */ /* 0x000fe400080006ff */
[----:B-1----:R-:W-:Y:S01]  /*05c0*/  ULEA UR5, UR5, UR7, 0x18 ;  /* 0x0000000705057291 */ /* 0x002fe2000f8ec0ff */
[----:B------:R-:W1:Y:S11]  /*05d0*/  FENCE.VIEW.ASYNC.S ;  /* 0x00000000000073c6 */ /* 0x000e760000000000 */
[----:B-1----:R1:W2:Y:S01]  /*05e0*/  SYNCS.EXCH.64 URZ, [UR5], UR10 ;  /* 0x0000000a05ff75b2 */ /* 0x0022a20008000100 */
[----:B------:R1:W3:Y:S01]  /*05f0*/  SYNCS.EXCH.64 URZ, [UR5+0x88], UR10 ;  /* 0x0000880a05ff75b2 */ /* 0x0002e20008000100 */
[----:B------:R1:W4:Y:S01]  /*0600*/  SYNCS.EXCH.64 URZ, [UR5+0x8], UR10 ;  /* 0x0000080a05ff75b2 */ /* 0x0003220008000100 */
[----:B------:R1:W1:Y:S01]  /*0610*/  SYNCS.EXCH.64 URZ, [UR5+0x90], UR10 ;  /* 0x0000900a05ff75b2 */ /* 0x0002620008000100 */
        /* <DEDUP_REMOVED lines=30> */
[----:B--234-:R-:W-:Y:S01]  /*0800*/  NOP ;  /* 0x0000000000007918 */ /* 0x01cfe20000000000 */
.L_x_10:
[----:B-1----:R-:W-:Y:S05]  /*0810*/  BSYNC.RECONVERGENT B0 ;  /* 0x0000000000007941 */ /* 0x002fea0003800200 */
.L_x_9:
[----:B------:R-:W1:Y:S01]  /*0820*/  SHFL.IDX PT, R2, R73, RZ, 0x1f ;  /* 0x00001fff49027589 */ /* 0x000e6200000e0000 */
[----:B------:R-:W-:Y:S01]  /*0830*/  NOP ;  /* 0x0000000000007918 */ /* 0x000fe20000000000 */
[----:B-1----:R-:W-:-:S13]  /*0840*/  ISETP.NE.AND P0, PT, R2, 0x1, PT ;  /* 0x000000010200780c */ /* 0x002fda0003f05270 */
[----:B------:R-:W-:Y:S05]  /*0850*/  @P0 BRA `(.L_x_11) ;  /* 0x0000000000580947 */ /* 0x000fea0003800000 */
[----:B------:R-:W1:Y:S01]  /*0860*/  S2UR UR7, SR_CgaCtaId ;  /* 0x00000000000779c3 */ /* 0x000e620000008800 */
[----:B------:R-:W-:Y:S01]  /*0870*/  UMOV UR9, 0x400 ;  /* 0x0000040000097882 */ /* 0x000fe20000000000 */
[----:B------:R-:W-:Y:S01]  /*0880*/  UMOV UR5, 0x20 ;  /* 0x0000002000057882 */ /* 0x000fe20000000000 */
[----:B------:R-:W-:Y:S01]  /*0890*/  UMOV UR4, 0x80 ;  /* 0x0000008000047882 */ /* 0x000fe20000000000 */
[----:B------:R-:W-:-:S04]  /*08a0*/  UIADD3 UR10, UPT, UPT, -UR5, 0x100000, URZ ;  /* 0x00100000050a7890 */ /* 0x000fc8000fffe1ff */
[----:B------:R-:W-:Y:S02]  /*08b0*/  USHF.L.U32 UR11, UR10, 0xb, URZ ;  /* 0x0000000b0a0b7899 */ /* 0x000fe400080006ff */
[----:B------:R-:W-:Y:S02]  /*08c0*/  USHF.L.U32 UR10, UR10, 0x1, URZ ;  /* 0x000000010a0a7899 */ /* 0x000fe400080006ff */
[----:B------:R-:W-:-:S04]  /*08d0*/  UIADD3 UR4, UPT, UPT, -UR4, 0x100000, URZ ;  /* 0x0010000004047890 */ /* 0x000fc8000fffe1ff */
[----:B------:R-:W-:Y:S02]  /*08e0*/  USHF.L.U32 UR5, UR4, 0xb, URZ ;  /* 0x0000000b04057899 */ /* 0x000fe400080006ff */
[----:B------:R-:W-:Y:S01]  /*08f0*/  USHF.L.U32 UR4, UR4, 0x1, URZ ;  /* 0x0000000104047899 */ /* 0x000fe200080006ff */
[----:B------:R-:W-:Y:S01]  /*0900*/  ELECT P0, URZ, PT ;  /* 0x0000000000ff782f */ /* 0x000fe20003800000 */
[----:B-1----:R-:W-:Y:S01]  /*0910*/  ULEA UR7, UR7, UR9, 0x18 ;  /* 0x0000000907077291 */ /* 0x002fe2000f8ec0ff */
[----:B------:R-:W1:Y:S11]  /*0920*/  FENCE.VIEW.ASYNC.S ;  /* 0x00000000000073c6 */ /* 0x000e760000000000 */
[----:B-1----:R1:W2:Y:S01]  /*0930*/  SYNCS.EXCH.64 URZ, [UR7+0x110], UR10 ;  /* 0x0001100a07ff75b2 */ /* 0x0022a20008000100 */
[----:B------:R1:W3:Y:S01]  /*0940*/  SYNCS.EXCH.64 URZ, [UR7+0x130], UR4 ;  /* 0x0001300407ff75b2 */ /* 0x0002e20008000100 */
[----:B------:R1:W4:Y:S01]  /*0950*/  SYNCS.EXCH.64 URZ, [UR7+0x118], UR10 ;  /* 0x0001180a07ff75b2 */ /* 0x0003220008000100 */
[----:B------:R1:W1:Y:S01]  /*0960*/  SYNCS.EXCH.64 URZ, [UR7+0x138], UR4 ;  /* 0x0001380407ff75b2 */ /* 0x0002620008000100 */
[----:B------:R1:W1:Y:S01]  /*0970*/  SYNCS.EXCH.64 URZ, [UR7+0x120], UR10 ;  /* 0x0001200a07ff75b2 */ /* 0x0002620008000100 */
[----:B------:R1:W1:Y:S01]  /*0980*/  SYNCS.EXCH.64 URZ, [UR7+0x140], UR4 ;  /* 0x0001400407ff75b2 */ /* 0x0002620008000100 */
[----:B------:R1:W1:Y:S01]  /*0990*/  SYNCS.EXCH.64 URZ, [UR7+0x128], UR10 ;  /* 0x0001280a07ff75b2 */ /* 0x0002620008000100 */
[----:B------:R1:W1:Y:S01]  /*09a0*/  SYNCS.EXCH.64 URZ, [UR7+0x148], UR4 ;  /* 0x0001480407ff75b2 */ /* 0x0002620008000100 */
[----:B------:R-:W-:Y:S01]  /*09b0*/  NOP ;  /* 0x0000000000007918 */ /* 0x000fe20000000000 */
.L_x_11:
[----:B------:R-:W2:Y:S01]  /*09c0*/  SHFL.IDX PT, R2, R73, RZ, 0x1f ;  /* 0x00001fff49027589 */ /* 0x000ea200000e0000 */
[----:B------:R-:W-:Y:S01]  /*09d0*/  NOP ;  /* 0x0000000000007918 */ /* 0x000fe20000000000 */
[----:B--2---:R-:W-:-:S13]  /*09e0*/  ISETP.NE.AND P0, PT, R2, 0x3, PT ;  /* 0x000000030200780c */ /* 0x004fda0003f05270 */
[----:B------:R-:W-:Y:S05]  /*09f0*/  @P0 BRA `(.L_x_12) ;  /* 0x0000000000300947 */ /* 0x000fea0003800000 */
[----:B-1----:R-:W1:Y:S01]  /*0a00*/  S2UR UR5, SR_CgaCtaId ;  /* 0x00000000000579c3 */ /* 0x002e620000008800 */
[----:B------:R-:W-:Y:S01]  /*0a10*/  UMOV UR7, 0x400 ;  /* 0x0000040000077882 */ /* 0x000fe20000000000 */
[----:B------:R-:W-:Y:S01]  /*0a20*/  UMOV UR4, 0x20 ;  /* 0x0000002000047882 */ /* 0x000fe20000000000 */
[----:B------:R-:W-:Y:S01]  /*0a30*/  ELECT P0, URZ, PT ;  /* 0x0000000000ff782f */ /* 0x000fe20003800000 */
[----:B------:R-:W-:-:S04]  /*0a40*/  UIADD3 UR10, UPT, UPT, -UR4, 0x100000, URZ ;  /* 0x00100000040a7890 */ /* 0x000fc8000fffe1ff */
[----:B------:R-:W-:Y:S02]  /*0a50*/  USHF.L.U32 UR11, UR10, 0xb, URZ ;  /* 0x0000000b0a0b7899 */ /* 0x000fe400080006ff */
[----:B------:R-:W-:Y:S02]  /*0a60*/  USHF.L.U32 UR10, UR10, 0x1, URZ ;  /* 0x000000010a0a7899 */ /* 0x000fe400080006ff */
[----:B-1----:R-:W-:Y:S01]  /*0a70*/  ULEA UR5, UR5, UR7, 0x18 ;  /* 0x0000000705057291 */ /* 0x002fe2000f8ec0ff */
[----:B------:R-:W1:Y:S11]  /*0a80*/  FENCE.VIEW.ASYNC.S ;  /* 0x00000000000073c6 */ /* 0x000e760000000000 */
[----:B-1----:R2:W1:Y:S01]  /*0a90*/  SYNCS.EXCH.64 URZ, [UR5+0x150], UR10 ;  /* 0x0001500a05ff75b2 */ /* 0x0024620008000100 */
[----:B------:R2:W1:Y:S02]  /*0aa0*/  SYNCS.EXCH.64 URZ, [UR5+0x158], UR10 ;  /* 0x0001580a05ff75b2 */ /* 0x0004640008000100 */
[----:B--2---:R-:W-:Y:S01]  /*0ab0*/  NOP ;  /* 0x0000000000007918 */ /* 0x004fe20000000000 */
.L_x_12:
[----:B------:R-:W2:Y:S01]  /*0ac0*/  SHFL.IDX PT, R2, R73, RZ, 0x1f ;  /* 0x00001fff49027589 */ /* 0x000ea200000e0000 */
[----:B------:R-:W-:Y:S01]  /*0ad0*/  NOP ;  /* 0x0000000000007918 */ /* 0x000fe20000000000 */
[----:B--2---:R-:W-:-:S13]  /*0ae0*/  ISETP.NE.AND P0, PT, R2, 0x4, PT ;  /* 0x000000040200780c */ /* 0x004fda0003f05270 */
[----:B------:R-:W-:Y:S05]  /*0af0*/  @P0 BRA `(.L_x_13) ;  /* 0x0000000000440947 */ /* 0x000fea0003800000 */
[----:B-1----:R-:W1:Y:S01]  /*0b00*/  S2UR UR5, SR_CgaCtaId ;  /* 0x00000000000579c3 */ /* 0x002e620000008800 */
[----:B------:R-:W-:Y:S01]  /*0b10*/  UMOV UR9, 0x100 ;  /* 0x0000010000097882 */ /* 0x000fe20000000000 */
[----:B------:R-:W-:Y:S01]  /*0b20*/  UMOV UR7, 0x400 ;  /* 0x0000040000077882 */ /* 0x000fe20000000000 */
[----:B------:R-:W-:Y:S01]  /*0b30*/  USEL UR9, UR9, 0xe0, UP2 ;  /* 0x000000e009097887 */ /* 0x000fe20009000000 */
[----:B------:R-:W-:Y:S01]  /*0b40*/  UMOV UR4, 0x1 ;  /* 0x0000000100047882 */ /* 0x000fe20000000000 */
[----:B------:R-:W-:Y:S01]  /*0b50*/  ELECT P0, URZ, PT ;  /* 0x0000000000ff782f */ /* 0x000fe20003800000 */
[----:B------:R-:W-:-:S04]  /*0b60*/  UIADD3 UR10, UPT, UPT, -UR4, 0x100000, URZ ;  /* 0x00100000040a7890 */ /* 0x000fc8000fffe1ff */
[----:B------:R-:W-:Y:S02]  /*0b70*/  USHF.L.U32 UR11, UR10, 0xb, URZ ;  /* 0x0000000b0a0b7899 */ /* 0x000fe400080006ff */
[----:B------:R-:W-:Y:S02]  /*0b80*/  USHF.L.U32 UR10, UR10, 0x1, URZ ;  /* 0x000000010a0a7899 */ /* 0x000fe400080006ff */
        /* <DEDUP_REMOVED lines=8> */
.L_x_13:
[----:B------:R-:W2:Y:S01]  /*0c10*/  SHFL.IDX PT, R2, R73, RZ, 0x1f ;  /* 0x00001fff49027589 */ /* 0x000ea200000e0000 */
[----:B------:R-:W-:Y:S01]  /*0c20*/  NOP ;  /* 0x0000000000007918 */ /* 0x000fe20000000000 */
[----:B--2---:R-:W-:-:S13]  /*0c30*/  ISETP.NE.AND P0, PT, R2, 0x5, PT ;  /* 0x000000050200780c */ /* 0x004fda0003f05270 */
[----:B------:R-:W-:Y:S05]  /*0c40*/  @P0 BRA `(.L_x_14) ;  /* 0x0000000000480947 */ /* 0x000fea0003800000 */
[----:B-1----:R-:W1:Y:S01]  /*0c50*/  S2UR UR7, SR_CgaCtaId ;  /* 0x00000000000779c3 */ /* 0x002e620000008800 */
        /* <DEDUP_REMOVED lines=12> */
[----:B-1----:R2:W1:Y:S01]  /*0d20*/  SYNCS.EXCH.64 URZ, [UR7+0x170], UR10 ;  /* 0x0001700a07ff75b2 */ /* 0x0024620008000100 */
[----:B------:R2:W1:Y:S01]  /*0d30*/  SYNCS.EXCH.64 URZ, [UR7+0x180], UR4 ;  /* 0x0001800407ff75b2 */ /* 0x0004620008000100 */
[----:B------:R2:W1:Y:S01]  /*0d40*/  SYNCS.EXCH.64 URZ, [UR7+0x178], UR10 ;  /* 0x0001780a07ff75b2 */ /* 0x0004620008000100 */
[----:B------:R2:W1:Y:S02]  /*0d50*/  SYNCS.EXCH.64 URZ, [UR7+0x188], UR4 ;  /* 0x0001880407ff75b2 */ /* 0x0004640008000100 */
[----:B--2---:R-:W-:Y:S01]  /*0d60*/  NOP ;  /* 0x0000000000007918 */ /* 0x004fe20000000000 */
.L_x_14:
[----:B-1----:R-:W1:Y:S01]  /*0d70*/  S2UR UR5, SR_CTAID.X ;  /* 0x00000000000579c3 */ /* 0x002e620000002500 */
[----:B------:R-:W-:-:S05]  /*0d80*/  CS2R.32 R64, SR_CgaSize ;  /* 0x0000000000407805 */ /* 0x000fca0000008a00 */
[----:B------:R-:W-:-:S05]  /*0d90*/  IMAD R64, R64, -0xa0, RZ ;  /* 0xffffff6040407824 */ /* 0x000fca00078e02ff */
[----:B------:R-:W-:-:S14]  /*0da0*/  R2UR UR9, R64 ;  /* 0x00000000400972ca */ /* 0x000fdc00000e0000 */
[----:B------:R-:W2:Y:S01]  /*0db0*/  LDCU UR9, c[0x0][UR9+0x2b0] ;  /* 0x00005600090977ac */ /* 0x000ea20008000800 */
[----:B------:R-:W-:Y:S01]  /*0dc0*/  NOP ;  /* 0x0000000000007918 */ /* 0x000fe20000000000 */
[----:B------:R-:W-:-:S05]  /*0dd0*/  CS2R.32 R64, SR_CgaSize ;  /* 0x0000000000407805 */ /* 0x000fca0000008a00 */
[----:B------:R-:W-:-:S05]  /*0de0*/  IMAD R64, R64, -0xa0, RZ ;  /* 0xffffff6040407824 */ /* 0x000fca00078e02ff */
[----:B------:R-:W-:-:S14]  /*0df0*/  R2UR UR7, R64 ;  /* 0x00000000400772ca */ /* 0x000fdc00000e0000 */
[----:B------:R-:W3:Y:S01]  /*0e00*/  LDCU UR7, c[0x0][UR7+0x2b4] ;  /* 0x00005680070777ac */ /* 0x000ee20008000800 */
[----:B------:R-:W4:Y:S08]  /*0e10*/  S2UR UR4, SR_CTAID.Y ;  /* 0x00000000000479c3 */ /* 0x000f300000002600 */
[----:B------:R-:W3:Y:S01]  /*0e20*/  LDC R9, c[0x0][0xb24] ;  /* 0x0002c900ff097b82 */ /* 0x000ee20000000800 */
[----:B-1----:R-:W-:-:S02]  /*0e30*/  I2FP.F32.U32 R4, UR5 ;  /* 0x0000000500047c45 */ /* 0x002fc40008201000 */
[----:B------:R-:W-:-:S05]  /*0e40*/  CS2R.32 R5, SR_CgaSize ;  /* 0x0000000000057805 */ /* 0x000fca0000008a00 */
[----:B------:R-:W-:-:S06]  /*0e50*/  IMAD R5, R5, -0xa0, RZ ;  /* 0xffffff6005057824 */ /* 0x000fcc00078e02ff */
[----:B------:R-:W1:Y:S01]  /*0e60*/  LDC R5, c[0x0][R5+0x2a0] ;  /* 0x0000a80005057b82 */ /* 0x000e620000000800 */
[----:B------:R-:W-:Y:S01]  /*0e70*/  MOV R19, UR5 ;  /* 0x0000000500137c02 */ /* 0x000fe20008000f00 */
[----:B--2---:R-:W-:Y:S01]  /*0e80*/  FMUL R4, R4, UR9 ;  /* 0x0000000904047c20 */ /* 0x004fe20008400000 */
[----:B----4-:R-:W-:Y:S02]  /*0e90*/  I2FP.F32.U32 R2, UR4 ;  /* 0x0000000400027c45 */ /* 0x010fe40008201000 */
[----:B------:R-:W-:-:S05]  /*0ea0*/  CS2R.32 R3, SR_CgaSize ;  /* 0x0000000000037805 */ /* 0x000fca0000008a00 */
[----:B------:R-:W-:-:S06]  /*0eb0*/  IMAD R3, R3, -0xa0, RZ ;  /* 0xffffff6003037824 */ /* 0x000fcc00078e02ff */
[----:B------:R-:W2:Y:S01]  /*0ec0*/  LDC R3, c[0x0][R3+0x2a4] ;  /* 0x0000a90003037b82 */ /* 0x000ea20000000800 */
[----:B------:R-:W4:Y:S01]  /*0ed0*/  F2I.U32.TRUNC.NTZ R64, R4 ;  /* 0x0000000400407305 */ /* 0x000f22000020f000 */
[----:B------:R-:W-:Y:S01]  /*0ee0*/  MOV R16, UR4 ;  /* 0x0000000400107c02 */ /* 0x000fe20008000f00 */
[----:B---3--:R-:W-:-:S05]  /*0ef0*/  FMUL R2, R2, UR7 ;  /* 0x0000000702027c20 */ /* 0x008fca0008400000 */
[----:B------:R-:W-:Y:S01]  /*0f00*/  BAR.SYNC.DEFER_BLOCKING 0x0 ;  /* 0x0000000000007b1d */ /* 0x000fe20000010000 */
[----:B------:R-:W-:-:S05]  /*0f10*/  ISETP.GE.AND P0, PT, R9, 0x1, PT ;  /* 0x000000010900780c */ /* 0x000fca0003f06270 */
[----:B------:R-:W3:Y:S02]  /*0f20*/  F2I.U32.TRUNC.NTZ R62, R2 ;  /* 0x00000002003e7305 */ /* 0x000ee4000020f000 */
[----:B------:R-:W2:Y:S01]  /*0f30*/  S2UR UR57, SR_CTAID.Z ;  /* 0x00000000003979c3 */ /* 0x000ea20000002700 */
[----:B----4-:R-:W-:-:S05]  /*0f40*/  IADD3 R64, PT, PT, -R64, RZ, RZ ;  /* 0x000000ff40407210 */ /* 0x010fca0007ffe1ff */
[----:B-1----:R-:W-:Y:S01]  /*0f50*/  IMAD R64, R5, R64, UR5 ;  /* 0x0000000505407e24 */ /* 0x002fe2000f8e0240 */
[----:B---3--:R-:W-:-:S05]  /*0f60*/  IADD3 R62, PT, PT, -R62, RZ, RZ ;  /* 0x000000ff3e3e7210 */ /* 0x008fca0007ffe1ff */
[----:B--2---:R-:W-:Y:S01]  /*0f70*/  IMAD R62, R3, R62, UR4 ;  /* 0x00000004033e7e24 */ /* 0x004fe2000f8e023e */
[----:B------:R-:W-:Y:S06]  /*0f80*/  @!P0 BRA `(.L_x_15) ;  /* 0x0000000000b88947 */ /* 0x000fec0003800000 */
[----:B------:R-:W1:Y:S01]  /*0f90*/  LDC.64 R4, c[0x0][0xb18] ;  /* 0x0002c600ff047b82 */ /* 0x000e620000000a00 */
[----:B------:R-:W-:-:S07]  /*0fa0*/  ISETP.NE.AND P0, PT, R9, 0x1, PT ;  /* 0x000000010900780c */ /* 0x000fce0003f05270 */
[----:B------:R-:W2:Y:S08]  /*0fb0*/  LDC R10, c[0x0][0xb0c] ;  /* 0x0002c300ff0a7b82 */ /* 0x000eb00000000800 */
[----:B------:R-:W3:Y:S08]  /*0fc0*/  LDC R11, c[0x0][0x370] ;  /* 0x0000dc00ff0b7b82 */ /* 0x000ef00000000800 */
[----:B------:R-:W4:Y:S01]  /*0fd0*/  LDC R12, c[0x0][0x374] ;  /* 0x0000dd00ff0c7b82 */ /* 0x000f220000000800 */
[----:B-1----:R-:W-:-:S07]  /*0fe0*/  ISETP.NE.AND P1, PT, R4, 0x1, PT ;  /* 0x000000010400780c */ /* 0x002fce0003f25270 */
[----:B------:R-:W3:Y:S01]  /*0ff0*/  LDC.64 R6, c[0x0][0xb10] ;  /* 0x0002c400ff067b82 */ /* 0x000ee20000000a00 */
[----:B--2---:R-:W-:-:S07]  /*1000*/  ISETP.NE.AND P2, PT, R10, 0x1, PT ;  /* 0x000000010a00780c */ /* 0x004fce0003f45270 */
[----:B------:R-:W1:Y:S08]  /*1010*/  LDC R8, c[0x0][0xb20] ;  /* 0x0002c800ff087b82 */ /* 0x000e700000000800 */
[----:B------:R-:W2:Y:S01]  /*1020*/  LDC.64 R2, c[0x0][0xb28] ;  /* 0x0002ca00ff027b82 */ /* 0x000ea20000000a00 */
[----:B----4-:R-:W-:-:S04]  /*1030*/  IMAD.HI.U32 R13, R12, R5, RZ ;  /* 0x000000050c0d7227 */ /* 0x010fc800078e00ff */
[----:B------:R-:W-:-:S04]  /*1040*/  IMAD.HI.U32 R5, R16, R5, RZ ;  /* 0x0000000510057227 */ /* 0x000fc800078e00ff */
[----:B---3--:R-:W-:-:S04]  /*1050*/  IMAD.HI.U32 R14, R11, R6, RZ ;  /* 0x000000060b0e7227 */ /* 0x008fc800078e00ff */
[C---:B------:R-:W-:Y:S01]  /*1060*/  IMAD.HI.U32 R18, R19.reuse, R6, RZ ;  /* 0x0000000613127227 */ /* 0x040fe200078e00ff */
[-C--:B------:R-:W-:Y:S02]  /*1070*/  @P2 SHF.R.U32.HI R11, RZ, R7.reuse, R14 ;  /* 0x00000007ff0b2219 */ /* 0x080fe4000001160e */
[-C--:B-1----:R-:W-:Y:S02]  /*1080*/  @P1 SHF.R.U32.HI R12, RZ, R8.reuse, R13 ;  /* 0x00000008ff0c1219 */ /* 0x082fe4000001160d */
[----:B------:R-:W-:Y:S02]  /*1090*/  SHF.R.U32.HI R5, RZ, R8, R5 ;  /* 0x00000008ff057219 */ /* 0x000fe40000011605 */
[----:B------:R-:W-:Y:S02]  /*10a0*/  SHF.R.U32.HI R18, RZ, R7, R18 ;  /* 0x00000007ff127219 */ /* 0x000fe40000011612 */
[----:B------:R-:W-:Y:S01]  /*10b0*/  SEL R5, R16, R5, !P1 ;  /* 0x0000000510057207 */ /* 0x000fe20004800000 */
[----:B--2---:R-:W-:Y:S01]  /*10c0*/  IMAD.HI.U32 R14, R12, R2, RZ ;  /* 0x000000020c0e7227 */ /* 0x004fe200078e00ff */
[----:B------:R-:W-:-:S02]  /*10d0*/  SEL R7, R19, R18, !P2 ;  /* 0x0000001213077207 */ /* 0x000fc40005000000 */
[----:B------:R-:W-:Y:S01]  /*10e0*/  IADD3 R13, PT, PT, -R5, RZ, RZ ;  /* 0x000000ff050d7210 */ /* 0x000fe20007ffe1ff */
[----:B------:R-:W-:Y:S01]  /*10f0*/  IMAD.HI.U32 R6, R11, R2, RZ ;  /* 0x000000020b067227 */ /* 0x000fe200078e00ff */
[----:B------:R-:W-:-:S03]  /*1100*/  @P0 SHF.R.U32.HI R12, RZ, R3, R14 ;  /* 0x00000003ff0c0219 */ /* 0x000fc6000001160e */
[----:B------:R-:W-:Y:S01]  /*1110*/  IMAD R13, R4, R13, R16 ;  /* 0x0000000d040d7224 */ /* 0x000fe200078e0210 */
[----:B------:R-:W-:Y:S01]  /*1120*/  @P0 SHF.R.U32.HI R11, RZ, R3, R6 ;  /* 0x00000003ff0b0219 */ /* 0x000fe20000011606 */
[----:B------:R-:W-:-:S04]  /*1130*/  IMAD R12, R12, R9, RZ ;  /* 0x000000090c0c7224 */ /* 0x000fc800078e02ff */
[----:B------:R-:W-:Y:S01]  /*1140*/  IMAD R6, R11, R9, RZ ;  /* 0x000000090b067224 */ /* 0x000fe200078e02ff */
[----:B------:R-:W-:-:S04]  /*1150*/  ISETP.GE.AND P1, PT, R5, R12, PT ;  /* 0x0000000c0500720c */ /* 0x000fc80003f26270 */
[----:B------:R-:W-:Y:S01]  /*1160*/  ISETP.GE.OR P1, PT, R7, R6, P1 ;  /* 0x000000060700720c */ /* 0x000fe20000f26670 */
[----:B------:R-:W-:-:S05]  /*1170*/  IMAD.HI.U32 R6, R5, R2, RZ ;  /* 0x0000000205067227 */ /* 0x000fca00078e00ff */
[----:B------:R-:W-:-:S04]  /*1180*/  SHF.R.U32.HI R6, RZ, R3, R6 ;  /* 0x00000003ff067219 */ /* 0x000fc80000011606 */
[----:B------:R-:W-:-:S03]  /*1190*/  SEL R6, R5, R6, !P0 ;  /* 0x0000000605067207 */ /* 0x000fc60004000000 */
[----:B------:R-:W-:Y:S01]  /*11a0*/  @!P1 IMAD.HI.U32 R8, R7, R2, RZ ;  /* 0x0000000207089227 */ /* 0x000fe200078e00ff */
[----:B------:R-:W-:-:S04]  /*11b0*/  IADD3 R2, PT, PT, -R6, RZ, RZ ;  /* 0x000000ff06027210 */ /* 0x000fc80007ffe1ff */
[----:B------:R-:W-:Y:S01]  /*11c0*/  @!P1 SHF.R.U32.HI R8, RZ, R3, R8 ;  /* 0x00000003ff089219 */ /* 0x000fe20000011608 */
[----:B------:R-:W-:-:S03]  /*11d0*/  IMAD R2, R9, R2, R5 ;  /* 0x0000000209027224 */ /* 0x000fc600078e0205 */
[----:B------:R-:W-:-:S05]  /*11e0*/  @!P1 SEL R3, R7, R8, !P0 ;  /* 0x0000000807039207 */ /* 0x000fca0004000000 */
[--C-:B------:R-:W-:Y:S02]  /*11f0*/  @!P1 IMAD.IADD R6, R6, 0x1, -R3.reuse ;  /* 0x0000000106069824 */ /* 0x100fe400078e0a03 */
[----:B------:R-:W-:Y:S01]  /*1200*/  @!P1 IMAD R3, R2, R11, R3 ;  /* 0x0000000b02039224 */ /* 0x000fe200078e0203 */
[----:B------:R-:W-:Y:S01]  /*1210*/  IADD3 R2, PT, PT, -R7, RZ, RZ ;  /* 0x000000ff07027210 */ /* 0x000fe20007ffe1ff */
[----:B------:R-:W-:Y:S02]  /*1220*/  @!P1 IMAD R5, R6, R9, R7 ;  /* 0x0000000906059224 */ /* 0x000fe400078e0207 */
[----:B------:R-:W-:Y:S02]  /*1230*/  @!P1 IMAD.MOV.U32 R7, RZ, RZ, R3 ;  /* 0x000000ffff079224 */ /* 0x000fe400078e0003 */
[----:B------:R-:W-:Y:S02]  /*1240*/  IMAD R2, R10, R2, R19 ;  /* 0x000000020a027224 */ /* 0x000fe400078e0213 */
[----:B------:R-:W-:-:S02]  /*1250*/  IMAD R16, R5, R4, R13 ;  /* 0x0000000405107224 */ /* 0x000fc400078e020d */
[----:B------:R-:W-:Y:S02]  /*1260*/  IMAD R19, R7, R10, R2 ;  /* 0x0000000a07137224 */ /* 0x000fe400078e0202 */
.L_x_15:
[----:B------:R-:W1:Y:S01]  /*1270*/  LDCU UR4, c[0x0][0xb30] ;  /* 0x00016600ff0477ac */ /* 0x000e620008000800 */
[----:B------:R-:W2:Y:S08]  /*1280*/  S2UR UR45, SR_CgaCtaId ;  /* 0x00000000002d79c3 */ /* 0x000eb00000008800 */
[----:B------:R-:W3:Y:S01]  /*1290*/  LDC R26, c[0x0][0xb24] ;  /* 0x0002c900ff1a7b82 */ /* 0x000ee20000000800 */
[----:B-1----:R-:W-:-:S09]  /*12a0*/  UISETP.NE.AND UP1, UPT, UR4, 0x1, UPT ;  /* 0x000000010400788c */ /* 0x002fd2000bf25270 */
[----:B--2---:R-:W-:Y:S05]  /*12b0*/  BRA.U UP1, `(.L_x_16) ;  /* 0x0000000101407547 */ /* 0x004fea000b800000 */
[----:B------:R-:W1:Y:S08]  /*12c0*/  LDC.64 R4, c[0x0][0xb10] ;  /* 0x0002c400ff047b82 */ /* 0x000e700000000a00 */
[----:B------:R-:W2:Y:S08]  /*12d0*/  LDC.64 R2, c[0x0][0xb18] ;  /* 0x0002c600ff027b82 */ /* 0x000eb00000000a00 */
[----:B------:R-:W4:Y:S08]  /*12e0*/  LDC R6, c[0x0][0xb20] ;  /* 0x0002c800ff067b82 */ /* 0x000f300000000800 */
[----:B------:R-:W3:Y:S01]  /*12f0*/  LDC R8, c[0x0][0xb0c] ;  /* 0x0002c300ff087b82 */ /* 0x000ee20000000800 */
[----:B-1----:R-:W-:-:S05]  /*1300*/  IMAD.HI.U32 R4, R19, R4, RZ ;  /* 0x0000000413047227 */ /* 0x002fca00078e00ff */
[----:B------:R-:W-:Y:S01]  /*1310*/  SHF.R.U32.HI R4, RZ, R5, R4 ;  /* 0x00000005ff047219 */ /* 0x000fe20000011604 */
[----:B--2---:R-:W-:Y:S01]  /*1320*/  IMAD.HI.U32 R3, R16, R3, RZ ;  /* 0x0000000310037227 */ /* 0x004fe200078e00ff */
[----:B------:R-:W-:-:S04]  /*1330*/  ISETP.NE.AND P0, PT, R2, 0x1, PT ;  /* 0x000000010200780c */ /* 0x000fc80003f05270 */
[----:B----4-:R-:W-:-:S04]  /*1340*/  SHF.R.U32.HI R3, RZ, R6, R3 ;  /* 0x00000006ff037219 */ /* 0x010fc80000011603 */
[----:B------:R-:W-:Y:S02]  /*1350*/  SEL R3, R16, R3, !P0 ;  /* 0x0000000310037207 */ /* 0x000fe40004000000 */
[----:B---3--:R-:W-:-:S04]  /*1360*/  ISETP.NE.AND P1, PT, R8, 0x1, PT ;  /* 0x000000010800780c */ /* 0x008fc80003f25270 */
[----:B------:R-:W-:-:S05]  /*1370*/  SEL R4, R19, R4, !P1 ;  /* 0x0000000413047207 */ /* 0x000fca0004800000 */
[----:B------:R-:W-:Y:S02]  /*1380*/  IMAD.IADD R5, R3, 0x1, -R4 ;  /* 0x0000000103057824 */ /* 0x000fe400078e0a04 */
[----:B------:R-:W-:Y:S02]  /*1390*/  IMAD.IADD R3, R4, 0x1, -R3 ;  /* 0x0000000104037824 */ /* 0x000fe400078e0a03 */
[----:B------:R-:W-:Y:S02]  /*13a0*/  IMAD R19, R5, R8, R19 ;  /* 0x0000000805137224 */ /* 0x000fe400078e0213 */
[----:B------:R-:W-:-:S07]  /*13b0*/  IMAD R16, R3, R2, R16 ;  /* 0x0000000203107224 */ /* 0x000fce00078e0210 */
.L_x_16:
[----:B------:R-:W-:Y:S01]  /*13c0*/  BAR.SYNC.DEFER_BLOCKING 0x0 ;  /* 0x0000000000007b1d */ /* 0x000fe20000010000 */
[----:B------:R-:W-:Y:S01]  /*13d0*/  UISETP.NE.AND UP1, UPT, UR8, 0x2, UPT ;  /* 0x000000020800788c */ /* 0x000fe2000bf25270 */
[----:B------:R-:W-:Y:S02]  /*13e0*/  ISETP.NE.OR P5, PT, R0, 0x2, !P5 ;  /* 0x000000020000780c */ /* 0x000fe40006fa5670 */
[----:B------:R-:W-:-:S06]  /*13f0*/  LOP3.LUT R2, R72, 0x1f, RZ, 0xc0, !PT ;  /* 0x0000001f48027812 */ /* 0x000fcc00078ec0ff */
[----:B------:R-:W-:Y:S05]  /*1400*/  BRA.U UP1, `(.L_x_17) ;  /* 0x0000001d01b47547 */ /* 0x000fea000b800000 */
[----:B------:R-:W1:Y:S01]  /*1410*/  LDCU UR6, c[0x0][0x388] ;  /* 0x00007100ff0677ac */ /* 0x000e620008000800 */
[----:B------:R-:W2:Y:S01]  /*1420*/  LDC R11, c[0x0][0x370] ;  /* 0x0000dc00ff0b7b82 */ /* 0x000ea20000000800 */
[----:B------:R-:W-:Y:S01]  /*1430*/  PLOP3.LUT P0, PT, PT, PT, UP2, 0x80, 0x8 ;  /* 0x000000000008781c */ /* 0x000fe20003f0f028 */
[----:B------:R-:W-:Y:S01]  /*1440*/  IMAD.MOV.U32 R10, RZ, RZ, RZ ;  /* 0x000000ffff0a7224 */ /* 0x000fe200078e00ff */
[----:B------:R-:W4:Y:S01]  /*1450*/  LDCU UR4, c[0x0][0x38c] ;  /* 0x00007180ff0477ac */ /* 0x000f220008000800 */
[----:B------:R-:W-:Y:S02]  /*1460*/  ISETP.EQ.OR P4, PT, R2, RZ, P5 ;  /* 0x000000ff0200720c */ /* 0x000fe40002f82670 */
[----:B------:R-:W-:Y:S01]  /*1470*/  PLOP3.LUT P0, PT, P0, PT, PT, 0x8, 0x80 ;  /* 0x000000000080781c */ /* 0x000fe2000070e170 */
[----:B------:R-:W3:Y:S01]  /*1480*/  LDCU UR35, c[0x0][0x390] ;  /* 0x00007200ff2377ac */ /* 0x000ee20008000800 */
[----:B------:R-:W2:Y:S01]  /*1490*/  LDC R0, c[0x0][0x374] ;  /* 0x0000dd00ff007b82 */ /* 0x000ea20000000800 */
[----:B------:R-:W2:Y:S01]  /*14a0*/  LDCU.64 UR36, c[0x0][0x348] ;  /* 0x00006900ff2477ac */ /* 0x000ea20008000a00 */
[----:B------:R-:W-:Y:S01]  /*14b0*/  UMOV UR33, 0x1 ;  /* 0x0000000100217882 */ /* 0x000fe20000000000 */
[----:B------:R-:W-:Y:S01]  /*14c0*/  UMOV UR32, URZ ;  /* 0x000000ff00207c82 */ /* 0x000fe20008000000 */
[----:B-1----:R-:W-:Y:S01]  /*14d0*/  UIADD3 UR6, UPT, UPT, UR6, 0x1f, URZ ;  /* 0x0000001f06067890 */ /* 0x002fe2000fffe0ff */
[----:B------:R-:W-:Y:S01]  /*14e0*/  UMOV UR20, URZ ;  /* 0x000000ff00147c82 */ /* 0x000fe20008000000 */
[----:B------:R-:W-:-:S02]  /*14f0*/  UMOV UR31, URZ ;  /* 0x000000ff001f7c82 */ /* 0x000fc40008000000 */
[----:B------:R-:W-:-:S04]  /*1500*/  USHF.R.S32.HI UR5, URZ, 0x1f, UR6 ;  /* 0x0000001fff057899 */ /* 0x000fc80008011406 */
[----:B------:R-:W-:-:S04]  /*1510*/  ULEA.HI UR5, UR5, UR6, URZ, 0x5 ;  /* 0x0000000605057291 */ /* 0x000fc8000f8f28ff */
[----:B------:R-:W-:-:S04]  /*1520*/  USHF.R.S32.HI UR5, URZ, 0x5, UR5 ;  /* 0x00000005ff057899 */ /* 0x000fc80008011405 */
[----:B----4-:R-:W-:-:S04]  /*1530*/  UIMAD UR4, UR5, UR4, URZ ;  /* 0x00000004050472a4 */ /* 0x010fc8000f8e02ff */
[----:B---3--:R-:W-:-:S04]  /*1540*/  UIMAD UR35, UR4, UR35, URZ ;  /* 0x00000023042372a4 */ /* 0x008fc8000f8e02ff */
[----:B------:R-:W-:Y:S02]  /*1550*/  UISETP.NE.AND UP1, UPT, UR35, URZ, UPT ;  /* 0x000000ff2300728c */ /* 0x000fe4000bf25270 */
[----:B------:R-:W-:-:S04]  /*1560*/  UISETP.LT.U32.AND UP0, UPT, UR35, 0x11, UPT ;  /* 0x000000112300788c */ /* 0x000fc8000bf01070 */
[----:B------:R-:W-:-:S04]  /*1570*/  USEL UR34, UR35, 0x11, UP0 ;  /* 0x0000001123227887 */ /* 0x000fc80008000000 */
[----:B------:R-:W-:Y:S02]  /*1580*/  UIADD3 UR23, UPT, UPT, UR34, -0x1, URZ ;  /* 0xffffffff22177890 */ /* 0x000fe4000fffe0ff */
[----:B------:R-:W-:Y:S02]  /*1590*/  @!UP1 UIADD3 UR23, UPT, UPT, UR34, URZ, URZ ;  /* 0x000000ff22179290 */ /* 0x000fe4000fffe0ff */
[----:B------:R-:W-:Y:S02]  /*15a0*/  UIADD3 UR34, UPT, UPT, UR35, -UR34, URZ ;  /* 0x8000002223227290 */ /* 0x000fe4000fffe0ff */
[----:B--2---:R-:W-:-:S12]  /*15b0*/  UIADD3 UR23, UPT, UPT, UR23, 0x1, URZ ;  /* 0x0000000117177890 */ /* 0x004fd8000fffe0ff */
.L_x_33:
[----:B------:R-:W1:Y:S01]  /*15c0*/  S2UR UR22, SR_CgaCtaId ;  /* 0x00000000001679c3 */ /* 0x000e620000008800 */
[----:B------:R-:W-:Y:S01]  /*15d0*/  UMOV UR4, 0x400 ;  /* 0x0000040000047882 */ /* 0x000fe20000000000 */
[----:B------:R-:W-:Y:S01]  /*15e0*/  IMAD.U32 R2, RZ, RZ, UR33 ;  /* 0x00000021ff027e24 */ /* 0x000fe2000f8e00ff */
[----:B------:R-:W-:Y:S01]  /*15f0*/  UISETP.NE.AND UP0, UPT, UR35, URZ, UPT ;  /* 0x000000ff2300728c */ /* 0x000fe2000bf05270 */
[----:B------:R-:W-:Y:S01]  /*1600*/  R2UR UR27, R16 ;  /* 0x00000000101b72ca */ /* 0x000fe200000e0000 */
[----:B------:R-:W-:Y:S01]  /*1610*/  IMAD.SHL.U32 R19, R19, 0x40, RZ ;  /* 0x0000004013137824 */ /* 0x000fe200078e00ff */
[----:B------:R-:W-:Y:S01]  /*1620*/  UMOV UR30, URZ ;  /* 0x000000ff001e7c82 */ /* 0x000fe20008000000 */
[----:B------:R-:W-:Y:S01]  /*1630*/  SHF.L.U32 R2, R2, 0x1f, RZ ;  /* 0x0000001f02027819 */ /* 0x000fe200000006ff */
[----:B------:R-:W-:Y:S01]  /*1640*/  UMOV UR29, URZ ;  /* 0x000000ff001d7c82 */ /* 0x000fe20008000000 */
[----:B------:R-:W-:-:S08]  /*1650*/  UMOV UR28, URZ ;  /* 0x000000ff001c7c82 */ /* 0x000fd00008000000 */
[----:B------:R-:W-:Y:S02]  /*1660*/  USHF.L.U32 UR27, UR27, 0x7, URZ ;  /* 0x000000071b1b7899 */ /* 0x000fe400080006ff */
[----:B-1----:R-:W-:-:S04]  /*1670*/  ULEA UR22, UR22, UR4, 0x18 ;  /* 0x0000000416167291 */ /* 0x002fc8000f8ec0ff */
[----:B------:R-:W-:-:S09]  /*1680*/  ULEA UR4, UR32, UR22, 0x3 ;  /* 0x0000001620047291 */ /* 0x000fd2000f8e18ff */
[----:B--2---:R1:W2:Y:S01]  /*1690*/  SYNCS.PHASECHK.TRANS64.TRYWAIT P2, [UR4+0x88], R2 ;  /* 0x00008802ff0075a7 */ /* 0x0042a20008041104 */
[----:B---3--:R-:W-:Y:S05]  /*16a0*/  BRA.U !UP0, `(.L_x_18) ;  /* 0x00000005086c7547 */ /* 0x008fea000b800000 */
[----:B------:R-:W3:Y:S01]  /*16b0*/  LDC.64 R8, c[0x0][0x480] ;  /* 0x00012000ff087b82 */ /* 0x000ee20000000a00 */
[----:B------:R-:W4:Y:S01]  /*16c0*/  LDCU UR16, c[0x0][0x390] ;  /* 0x00007200ff1077ac */ /* 0x000f220008000800 */
[----:B------:R-:W2:Y:S06]  /*16d0*/  LDCU UR17, c[0x0][0x38c] ;  /* 0x00007180ff1177ac */ /* 0x000eac0008000800 */
[----:B------:R-:W4:Y:S01]  /*16e0*/  LDC.64 R6, c[0x0][0x488] ;  /* 0x00012200ff067b82 */ /* 0x000f220000000a00 */
[----:B------:R-:W2:Y:S01]  /*16f0*/  LDCU.64 UR14, c[0x0][0x4b8] ;  /* 0x00009700ff0e77ac */ /* 0x000ea20008000a00 */
[----:B------:R-:W-:Y:S01]  /*1700*/  UIADD3 UR31, UPT, UPT, UR23, UR20, URZ ;  /* 0x00000014171f7290 */ /* 0x000fe2000fffe0ff */
[----:B------:R-:W-:-:S05]  /*1710*/  UMOV UR30, URZ ;  /* 0x000000ff001e7c82 */ /* 0x000fca0008000000 */
[----:B-1----:R-:W1:Y:S01]  /*1720*/  LDC.64 R2, c[0x0][0x490] ;  /* 0x00012400ff027b82 */ /* 0x002e620000000a00 */
[----:B------:R-:W-:Y:S01]  /*1730*/  UMOV UR18, UR32 ;  /* 0x0000002000127c82 */ /* 0x000fe20008000000 */
[----:B------:R-:W-:Y:S01]  /*1740*/  UMOV UR28, URZ ;  /* 0x000000ff001c7c82 */ /* 0x000fe20008000000 */
[----:B------:R-:W-:Y:S01]  /*1750*/  UMOV UR29, URZ ;  /* 0x000000ff001d7c82 */ /* 0x000fe20008000000 */
[----:B---3--:R-:W-:Y:S01]  /*1760*/  IMAD.HI.U32 R9, R19, R9, RZ ;  /* 0x0000000913097227 */ /* 0x008fe200078e00ff */
[----:B------:R-:W-:-:S03]  /*1770*/  ISETP.NE.AND P1, PT, R8, 0x1, PT ;  /* 0x000000010800780c */ /* 0x000fc60003f25270 */
[----:B------:R-:W3:Y:S01]  /*1780*/  LDC.64 R4, c[0x0][0x4b0] ;  /* 0x00012c00ff047b82 */ /* 0x000ee20000000a00 */
[----:B----4-:R-:W-:-:S04]  /*1790*/  SHF.R.U32.HI R6, RZ, R6, R9 ;  /* 0x00000006ff067219 */ /* 0x010fc80000011609 */
[----:B------:R-:W-:Y:S02]  /*17a0*/  SEL R6, R19, R6, !P1 ;  /* 0x0000000613067207 */ /* 0x000fe40004800000 */
[----:B------:R-:W-:Y:S02]  /*17b0*/  ISETP.NE.AND P1, PT, R7, 0x1, PT ;  /* 0x000000010700780c */ /* 0x000fe40003f25270 */
[C---:B------:R-:W-:Y:S01]  /*17c0*/  R2UR UR4, R6.reuse ;  /* 0x00000000060472ca */ /* 0x040fe200000e0000 */
[----:B-1----:R-:W-:-:S04]  /*17d0*/  IMAD.HI.U32 R2, R6, R2, RZ ;  /* 0x0000000206027227 */ /* 0x002fc800078e00ff */
[----:B------:R-:W-:Y:S01]  /*17e0*/  IMAD.MOV R12, RZ, RZ, -R6 ;  /* 0x000000ffff0c7224 */ /* 0x000fe200078e0a06 */
[----:B------:R-:W-:-:S03]  /*17f0*/  SHF.R.U32.HI R2, RZ, R3, R2 ;  /* 0x00000003ff027219 */ /* 0x000fc60000011602 */
[----:B------:R-:W-:Y:S01]  /*1800*/  IMAD R12, R8, R12, R19 ;  /* 0x0000000c080c7224 */ /* 0x000fe200078e0213 */
[----:B------:R-:W-:Y:S01]  /*1810*/  R2UR UR13, R2 ;  /* 0x00000000020d72ca */ /* 0x000fe200000e0000 */
[----:B------:R-:W-:Y:S01]  /*1820*/  VOTEU.ANY UP0, P1 ;  /* 0x0000000000ff7886 */ /* 0x000fe20000800100 */
[----:B------:R-:W1:Y:S01]  /*1830*/  LDC.64 R2, c[0x0][0x4d0] ;  /* 0x00013400ff027b82 */ /* 0x000e620000000a00 */
[----:B---3--:R-:W-:Y:S02]  /*1840*/  R2UR UR8, R4 ;  /* 0x00000000040872ca */ /* 0x008fe400000e0000 */
[----:B------:R-:W-:Y:S02]  /*1850*/  R2UR UR9, R12 ;  /* 0x000000000c0972ca */ /* 0x000fe400000e0000 */
[----:B------:R-:W-:-:S06]  /*1860*/  R2UR UR6, R5 ;  /* 0x00000000050672ca */ /* 0x000fcc00000e0000 */
[----:B------:R-:W-:Y:S01]  /*1870*/  USEL UR13, UR4, UR13, !UP0 ;  /* 0x0000000d040d7287 */ /* 0x000fe2000c000000 */
[----:B------:R-:W3:Y:S05]  /*1880*/  LDCU.64 UR4, c[0x0][0x4d8] ;  /* 0x00009b00ff0477ac */ /* 0x000eea0008000a00 */
[----:B------:R-:W-:-:S04]  /*1890*/  IMAD R9, RZ, RZ, -UR13 ;  /* 0x8000000dff097e24 */ /* 0x000fc8000f8e02ff */
[----:B------:R-:W-:Y:S01]  /*18a0*/  IMAD R9, R7, R9, R6 ;  /* 0x0000000907097224 */ /* 0x000fe200078e0206 */
[----:B-1----:R-:W-:-:S04]  /*18b0*/  R2UR UR11, R2 ;  /* 0x00000000020b72ca */ /* 0x002fc800000e0000 */
[----:B------:R-:W-:Y:S02]  /*18c0*/  R2UR UR7, R9 ;  /* 0x00000000090772ca */ /* 0x000fe400000e0000 */
[----:B------:R-:W-:-:S07]  /*18d0*/  R2UR UR12, R3 ;  /* 0x00000000030c72ca */ /* 0x000fce00000e0000 */
[----:B------:R-:W-:-:S06]  /*18e0*/  UIMAD UR11, UR9, UR8, UR11 ;  /* 0x00000008090b72a4 */ /* 0x000fcc000f8e020b */
[----:B--23--:R-:W-:-:S12]  /*18f0*/  UIMAD UR12, UR7, UR6, UR12 ;  /* 0x00000006070c72a4 */ /* 0x00cfd8000f8e020c */
.L_x_23:
[----:B------:R-:W-:Y:S01]  /*1900*/  @!P5 MOV R3, 0x3000 ;  /* 0x000030000003d802 */ /* 0x000fe20000000f00 */
[----:B------:R-:W-:Y:S01]  /*1910*/  ULEA UR9, UR18, UR22, 0x3 ;  /* 0x0000001612097291 */ /* 0x000fe2000f8e18ff */
[----:B----4-:R-:W-:Y:S11]  /*1920*/  @P2 BRA `(.L_x_19) ;  /* 0x0000000000102947 */ /* 0x010ff60003800000 */
[----:B------:R-:W-:Y:S04]  /*1930*/  MOV R2, UR33 ;  /* 0x0000002100027c02 */ /* 0x000fe80008000f00 */
[----:B------:R-:W-:Y:S04]  /*1940*/  SHF.L.U32 R5, R2, 0x1f, RZ ;  /* 0x0000001f02057819 */ /* 0x000fe800000006ff */
[----:B------:R-:W1:Y:S02]  /*1950*/  SYNCS.PHASECHK.TRANS64.TRYWAIT P1, [UR9+0x88], R5 ;  /* 0x00008805ff0075a7 */ /* 0x000e640008021109 */
[----:B-1----:R-:W-:Y:S05]  /*1960*/  @!P1 BRA `(.L_x_20) ;  /* 0x0000006c00f49947 */ /* 0x002fea0003800000 */
.L_x_19:
[----:B------:R2:W-:Y:S01]  /*1970*/  @!P5 SYNCS.ARRIVE.TRANS64 RZ, [UR9], R3 ;  /* 0x00000003ffffd9a7 */ /* 0x0005e20008000009 */
[----:B------:R-:W-:Y:S04]  /*1980*/  BSSY.RECONVERGENT B0, `(.L_x_21) ;  /* 0x0000003000007945 */ /* 0x000fe80003800200 */
[----:B------:R-:W-:Y:S05]  /*1990*/  @P4 BRA `(.L_x_22) ;  /* 0x0000000000044947 */ /* 0x000fea0003800000 */
[----:B------:R-:W-:Y:S05]  /*19a0*/  BPT.TRAP 0x1 ;  /* 0x000000040000795c */ /* 0x000fea0000300000 */
.L_x_22:
[----:B------:R-:W-:Y:S05]  /*19b0*/  BSYNC.RECONVERGENT B0 ;  /* 0x0000000000007941 */ /* 0x000fea0003800200 */
.L_x_21:
[----:B------:R-:W-:Y:S02]  /*19c0*/  UIADD3 UR32, UPT, UPT, UR18, 0x1, URZ ;  /* 0x0000000112207890 */ /* 0x000fe4000fffe0ff */
[----:B------:R-:W-:Y:S02]  /*19d0*/  UIMAD UR7, UR28, UR14, UR4 ;  /* 0x0000000e1c0772a4 */ /* 0x000fe4000f8e0204 */
[----:B------:R-:W-:Y:S02]  /*19e0*/  UISETP.NE.AND UP0, UPT, UR32, 0x11, UPT ;  /* 0x000000112000788c */ /* 0x000fe4000bf05270 */
[----:B------:R-:W-:Y:S02]  /*19f0*/  UIMAD UR6, UR29, UR15, UR5 ;  /* 0x0000000f1d0672a4 */ /* 0x000fe4000f8e0205 */
[----:B------:R-:W-:Y:S02]  /*1a00*/  USEL UR8, URZ, 0x1, UP0 ;  /* 0x00000001ff087887 */ /* 0x000fe40008000000 */
[----:B------:R-:W-:Y:S02]  /*1a10*/  USEL UR32, UR32, URZ, UP0 ;  /* 0x000000ff20207287 */ /* 0x000fe40008000000 */
[----:B------:R-:W-:Y:S02]  /*1a20*/  ULOP3.LUT UR33, UR33, UR8, URZ, 0x3c, !UPT ;  /* 0x0000000821217292 */ /* 0x000fe4000f8e3cff */
[----:B------:R-:W-:Y:S02]  /*1a30*/  ULEA UR8, UR32, UR22, 0x3 ;  /* 0x0000001620087291 */ /* 0x000fe4000f8e18ff */
[----:B------:R-:W-:Y:S02]  /*1a40*/  ULEA UR21, UR18, UR22, 0xd ;  /* 0x0000001612157291 */ /* 0x000fe4000f8e68ff */
[----:B------:R-:W-:Y:S01]  /*1a50*/  UIADD3 UR44, UP1, UPT, UR36, 0x80, URZ ;  /* 0x00000080242c7890 */ /* 0x000fe2000ff3e0ff */
[----:B-1----:R-:W-:Y:S01]  /*1a60*/  MOV R2, UR33 ;  /* 0x0000002100027c02 */ /* 0x002fe20008000f00 */
[----:B------:R-:W-:Y:S02]  /*1a70*/  UPRMT UR42, UR7, 0x40, UR6 ;  /* 0x00000040072a7896 */ /* 0x000fe40008000006 */
[----:B------:R-:W-:Y:S01]  /*1a80*/  UIADD3 UR24, UPT, UPT, UR21, 0x15400, URZ ;  /* 0x0001540015187890 */ /* 0x000fe2000fffe0ff */
[----:B--2---:R-:W-:Y:S01]  /*1a90*/  SHF.L.U32 R3, R2, 0x1f, RZ ;  /* 0x0000001f02037819 */ /* 0x004fe200000006ff */
[----:B------:R-:W-:Y:S02]  /*1aa0*/  USHF.L.U32 UR10, UR30, 0x5, URZ ;  /* 0x000000051e0a7899 */ /* 0x000fe400080006ff */
[----:B------:R-:W-:Y:S01]  /*1ab0*/  UIADD3.X UR45, UPT, UPT, URZ, UR37, URZ, UP1, !UPT ;  /* 0x00000025ff2d7290 */ /* 0x000fe20008ffe4ff */
[----:B------:R3:W4:Y:S01]  /*1ac0*/  SYNCS.PHASECHK.TRANS64.TRYWAIT P2, [UR8+0x88], R3 ;  /* 0x00008803ff0075a7 */ /* 0x0007220008041108 */
[----:B------:R-:W-:Y:S02]  /*1ad0*/  ULEA UR8, UR18, UR22, 0xc ;  /* 0x0000001612087291 */ /* 0x000fe4000f8e60ff */
[----:B------:R-:W-:Y:S02]  /*1ae0*/  UPRMT UR21, UR42, 0x5410, URZ ;  /* 0x000054102a157896 */ /* 0x000fe400080000ff */
[----:B------:R-:W-:Y:S02]  /*1af0*/  UIADD3 UR8, UPT, UPT, UR8, 0x4400, URZ ;  /* 0x0000440008087890 */ /* 0x000fe4000fffe0ff */
[----:B------:R-:W-:Y:S02]  /*1b00*/  UIADD3 UR40, UP0, UPT, UR36, 0x180, URZ ;  /* 0x0000018024287890 */ /* 0x000fe4000ff1e0ff */
[----:B------:R-:W-:Y:S02]  /*1b10*/  UIADD3 UR19, UPT, UPT, UR28, 0x1, URZ ;  /* 0x000000011c137890 */ /* 0x000fe4000fffe0ff */
[----:B------:R-:W-:Y:S02]  /*1b20*/  UIADD3.X UR41, UPT, UPT, URZ, UR37, URZ, UP0, !UPT ;  /* 0x00000025ff297290 */ /* 0x000fe400087fe4ff */
[----:B------:R-:W-:Y:S01]  /*1b30*/  UISETP.NE.AND UP2, UPT, UR19, UR17, UPT ;  /* 0x000000111300728c */ /* 0x000fe2000bf45270 */
[----:B------:R-:W-:Y:S01]  /*1b40*/  UTMALDG.4D.IM2COL [UR8], [UR44], UR21 ;  /* 0x000000082c0073b4 */ /* 0x000fe20008058015 */
[----:B------:R-:W-:Y:S02]  /*1b50*/  UIADD3 UR18, UPT, UPT, UR29, 0x1, URZ ;  /* 0x000000011d127890 */ /* 0x000fe4000fffe0ff */
[----:B------:R-:W-:Y:S02]  /*1b60*/  UIADD3 UR20, UPT, UPT, UR20, 0x1, URZ ;  /* 0x0000000114147890 */ /* 0x000fe4000fffe0ff */
[----:B------:R-:W-:Y:S01]  /*1b70*/  UIADD3 UR42, UPT, UPT, UR30, 0x1, URZ ;  /* 0x000000011e2a7890 */ /* 0x000fe2000fffe0ff */
[----:B------:R-:W-:Y:S01]  /*1b80*/  UMOV UR38, 0x0 ;  /* 0x0000000000267882 */ /* 0x000fe20000000000 */
[----:B------:R-:W-:Y:S01]  /*1b90*/  UMOV UR39, 0x10000000 ;  /* 0x1000000000277882 */ /* 0x000fe20000000000 */
[----:B------:R-:W-:Y:S02]  /*1ba0*/  UMOV UR25, UR9 ;  /* 0x0000000900197c82 */ /* 0x000fe40008000000 */
[----:B------:R-:W-:Y:S01]  /*1bb0*/  @UP2 UIADD3 UR18, UPT, UPT, UR29, URZ, URZ ;  /* 0x000000ff1d122290 */ /* 0x000fe2000fffe0ff */
[----:B------:R-:W-:Y:S03]  /*1bc0*/  UMOV UR26, UR10 ;  /* 0x0000000a001a7c82 */ /* 0x000fe60008000000 */
[----:B------:R-:W-:Y:S01]  /*1bd0*/  UISETP.NE.AND UP0, UPT, UR18, UR16, UPT ;  /* 0x000000101200728c */ /* 0x000fe2000bf05270 */
[----:B------:R1:W-:Y:S10]  /*1be0*/  UTMALDG.4D [UR24], [UR40], desc[UR38] ;  /* 0x00002618280075b4 */ /* 0x0003f40008019000 */
[----:B------:R-:W-:Y:S07]  /*1bf0*/  @UP0 UIADD3 UR42, UPT, UPT, UR30, URZ, URZ ;  /* 0x000000ff1e2a0290 */ /* 0x000fee000fffe0ff */
[----:B------:R-:W-:Y:S01]  /*1c00*/  UMOV UR30, UR42 ;  /* 0x0000002a001e7c82 */ /* 0x000fe20008000000 */
[----:B-1----:R-:W-:Y:S02]  /*1c10*/  USEL UR29, UR18, URZ, UP0 ;  /* 0x000000ff121d7287 */ /* 0x002fe40008000000 */
[----:B------:R-:W-:Y:S02]  /*1c20*/  UISETP.NE.AND UP0, UPT, UR20, UR31, UPT ;  /* 0x0000001f1400728c */ /* 0x000fe4000bf05270 */
[----:B------:R-:W-:Y:S01]  /*1c30*/  USEL UR28, UR19, URZ, UP2 ;  /* 0x000000ff131c7287 */ /* 0x000fe20009000000 */
[----:B------:R-:W-:Y:S06]  /*1c40*/  UMOV UR18, UR32 ;  /* 0x0000002000127c82 */ /* 0x000fec0008000000 */
[----:B---3--:R-:W-:Y:S05]  /*1c50*/  BRA.U UP0, `(.L_x_23) ;  /* 0xfffffffd00287547 */ /* 0x008fea000b83ffff */
.L_x_18:
[----:B------:R-:W-:Y:S01]  /*1c60*/  ULEA UR4, UR32, UR22, 0x3 ;  /* 0x0000001620047291 */ /* 0x000fe2000f8e18ff */
[----:B-1----:R-:W-:Y:S01]  /*1c70*/  MOV R2, UR33 ;  /* 0x0000002100027c02 */ /* 0x002fe20008000f00 */
[----:B------:R-:W-:Y:S01]  /*1c80*/  @!P0 SYNCS.ARRIVE.TRANS64.A1T0 RZ, [UR22+0x158], RZ ;  /* 0x000158ffffff89a7 */ /* 0x000fe20008100016 */
[----:B------:R-:W-:Y:S02]  /*1c90*/  UISETP.GE.AND UP0, UPT, UR34, 0x1, UPT ;  /* 0x000000012200788c */ /* 0x000fe4000bf06270 */
[----:B------:R-:W-:-:S04]  /*1ca0*/  SHF.L.U32 R2, R2, 0x1f, RZ ;  /* 0x0000001f02027819 */ /* 0x000fc800000006ff */
[----:B------:R1:W3:Y:S03]  /*1cb0*/  SYNCS.PHASECHK.TRANS64.TRYWAIT P1, [UR4+0x88], R2 ;  /* 0x00008802ff0075a7 */ /* 0x0002e60008021104 */
[----:B------:R-:W-:Y:S05]  /*1cc0*/  BRA.U !UP0, `(.L_x_24) ;  /* 0x0000000508747547 */ /* 0x000fea000b800000 */
[----:B------:R-:W4:Y:S01]  /*1cd0*/  LDC.64 R8, c[0x0][0x480] ;  /* 0x00012000ff087b82 */ /* 0x000f220000000a00 */
[----:B------:R-:W2:Y:S01]  /*1ce0*/  LDCU UR25, c[0x0][0x390] ;  /* 0x00007200ff1977ac */ /* 0x000ea20008000800 */
[----:B------:R-:W2:Y:S06]  /*1cf0*/  LDCU UR26, c[0x0][0x38c] ;  /* 0x00007180ff1a77ac */ /* 0x000eac0008000800 */
[----:B------:R-:W4:Y:S01]  /*1d00*/  LDC.64 R6, c[0x0][0x488] ;  /* 0x00012200ff067b82 */ /* 0x000f220000000a00 */
[----:B------:R-:W2:Y:S01]  /*1d10*/  LDCU.64 UR14, c[0x0][0x4b8] ;  /* 0x00009700ff0e77ac */ /* 0x000ea20008000a00 */
[----:B------:R-:W-:Y:S01]  /*1d20*/  UIADD3 UR31, UPT, UPT, UR34, UR31, URZ ;  /* 0x0000001f221f7290 */ /* 0x000fe2000fffe0ff */
[----:B------:R-:W-:-:S05]  /*1d30*/  UMOV UR40, UR34 ;  /* 0x0000002200287c82 */ /* 0x000fca0008000000 */
[----:B-1----:R-:W1:Y:S01]  /*1d40*/  LDC.64 R2, c[0x0][0x490] ;  /* 0x00012400ff027b82 */ /* 0x002e620000000a00 */
[----:B------:R-:W-:Y:S01]  /*1d50*/  UMOV UR38, UR32 ;  /* 0x0000002000267c82 */ /* 0x000fe20008000000 */
[----:B----4-:R-:W-:Y:S01]  /*1d60*/  IMAD.HI.U32 R9, R19, R9, RZ ;  /* 0x0000000913097227 */ /* 0x010fe200078e00ff */
[----:B------:R-:W-:-:S05]  /*1d70*/  ISETP.NE.AND P0, PT, R8, 0x1, PT ;  /* 0x000000010800780c */ /* 0x000fca0003f05270 */
[----:B------:R-:W4:Y:S01]  /*1d80*/  LDC.64 R4, c[0x0][0x4b0] ;  /* 0x00012c00ff047b82 */ /* 0x000f220000000a00 */
[----:B------:R-:W-:-:S04]  /*1d90*/  SHF.R.U32.HI R6, RZ, R6, R9 ;  /* 0x00000006ff067219 */ /* 0x000fc80000011609 */
        /* <DEDUP_REMOVED lines=10> */
[----:B----4-:R-:W-:Y:S02]  /*1e40*/  R2UR UR8, R4 ;  /* 0x00000000040872ca */ /* 0x010fe400000e0000 */
[----:B------:R-:W-:Y:S02]  /*1e50*/  R2UR UR9, R9 ;  /* 0x00000000090972ca */ /* 0x000fe400000e0000 */
[----:B------:R-:W-:-:S06]  /*1e60*/  R2UR UR6, R5 ;  /* 0x00000000050672ca */ /* 0x000fcc00000e0000 */
[----:B------:R-:W-:Y:S01]  /*1e70*/  USEL UR13, UR4, UR13, !UP0 ;  /* 0x0000000d040d7287 */ /* 0x000fe2000c000000 */
[----:B------:R-:W4:Y:S05]  /*1e80*/  LDCU.64 UR4, c[0x0][0x4d8] ;  /* 0x00009b00ff0477ac */ /* 0x000f2a0008000a00 */
[----:B------:R-:W-:-:S04]  /*1e90*/  IMAD R12, RZ, RZ, -UR13 ;  /* 0x8000000dff0c7e24 */ /* 0x000fc8000f8e02ff */
[----:B------:R-:W-:Y:S01]  /*1ea0*/  IMAD R12, R7, R12, R6 ;  /* 0x0000000c070c7224 */ /* 0x000fe200078e0206 */
[----:B-1----:R-:W-:-:S04]  /*1eb0*/  R2UR UR11, R2 ;  /* 0x00000000020b72ca */ /* 0x002fc800000e0000 */
[----:B------:R-:W-:Y:S02]  /*1ec0*/  R2UR UR7, R12 ;  /* 0x000000000c0772ca */ /* 0x000fe400000e0000 */
[----:B------:R-:W-:-:S07]  /*1ed0*/  R2UR UR12, R3 ;  /* 0x00000000030c72ca */ /* 0x000fce00000e0000 */
[----:B------:R-:W-:-:S06]  /*1ee0*/  UIMAD UR11, UR9, UR8, UR11 ;  /* 0x00000008090b72a4 */ /* 0x000fcc000f8e020b */
[----:B--2-4-:R-:W-:-:S12]  /*1ef0*/  UIMAD UR12, UR7, UR6, UR12 ;  /* 0x00000006070c72a4 */ /* 0x014fd8000f8e020c */
.L_x_29:
[----:B------:R-:W-:Y:S01]  /*1f00*/  @!P5 MOV R3, 0x3000 ;  /* 0x000030000003d802 */ /* 0x000fe20000000f00 */
[----:B------:R-:W-:Y:S01]  /*1f10*/  ULEA UR9, UR38, UR22, 0x3 ;  /* 0x0000001626097291 */ /* 0x000fe2000f8e18ff */
[----:B--23--:R-:W-:Y:S11]  /*1f20*/  @P1 BRA `(.L_x_25) ;  /* 0x0000000000101947 */ /* 0x00cff60003800000 */
[----:B------:R-:W-:Y:S04]  /*1f30*/  MOV R2, UR33 ;  /* 0x0000002100027c02 */ /* 0x000fe80008000f00 */
[----:B------:R-:W-:Y:S04]  /*1f40*/  SHF.L.U32 R5, R2, 0x1f, RZ ;  /* 0x0000001f02057819 */ /* 0x000fe800000006ff */
[----:B------:R-:W1:Y:S02]  /*1f50*/  SYNCS.PHASECHK.TRANS64.TRYWAIT P0, [UR9+0x88], R5 ;  /* 0x00008805ff0075a7 */ /* 0x000e640008001109 */
[----:B-1----:R-:W-:Y:S05]  /*1f60*/  @!P0 BRA `(.L_x_26) ;  /* 0x00000068008c8947 */ /* 0x002fea0003800000 */
.L_x_25:
[----:B------:R2:W-:Y:S01]  /*1f70*/  @!P5 SYNCS.ARRIVE.TRANS64 RZ, [UR9], R3 ;  /* 0x00000003ffffd9a7 */ /* 0x0005e20008000009 */
[----:B------:R-:W-:Y:S04]  /*1f80*/  BSSY.RECONVERGENT B0, `(.L_x_27) ;  /* 0x0000003000007945 */ /* 0x000fe80003800200 */
[----:B------:R-:W-:Y:S05]  /*1f90*/  @P4 BRA `(.L_x_28) ;  /* 0x0000000000044947 */ /* 0x000fea0003800000 */
[----:B------:R-:W-:Y:S05]  /*1fa0*/  BPT.TRAP 0x1 ;  /* 0x000000040000795c */ /* 0x000fea0000300000 */
.L_x_28:
[----:B------:R-:W-:Y:S05]  /*1fb0*/  BSYNC.RECONVERGENT B0 ;  /* 0x0000000000007941 */ /* 0x000fea0003800200 */
.L_x_27:
        /* <DEDUP_REMOVED lines=8> */
[----:B------:R-:W-:Y:S02]  /*2040*/  UIADD3 UR39, UPT, UPT, UR28, 0x1, URZ ;  /* 0x000000011c277890 */ /* 0x000fe4000fffe0ff */
[----:B------:R-:W-:Y:S01]  /*2050*/  UIADD3 UR46, UP1, UPT, UR36, 0x80, URZ ;  /* 0x00000080242e7890 */ /* 0x000fe2000ff3e0ff */
[----:B-1----:R-:W-:Y:S01]  /*2060*/  MOV R2, UR33 ;  /* 0x0000002100027c02 */ /* 0x002fe20008000f00 */
[----:B------:R-:W-:Y:S02]  /*2070*/  UPRMT UR41, UR6, 0x40, UR7 ;  /* 0x0000004006297896 */ /* 0x000fe40008000007 */
[----:B------:R-:W-:Y:S01]  /*2080*/  UISETP.NE.AND UP2, UPT, UR39, UR26, UPT ;  /* 0x0000001a2700728c */ /* 0x000fe2000bf45270 */
[----:B--2---:R-:W-:Y:S01]  /*2090*/  SHF.L.U32 R3, R2, 0x1f, RZ ;  /* 0x0000001f02037819 */ /* 0x004fe200000006ff */
[----:B------:R-:W-:Y:S02]  /*20a0*/  USHF.L.U32 UR10, UR30, 0x5, URZ ;  /* 0x000000051e0a7899 */ /* 0x000fe400080006ff */
[----:B------:R-:W-:Y:S01]  /*20b0*/  UIADD3.X UR47, UPT, UPT, URZ, UR37, URZ, UP1, !UPT ;  /* 0x00000025ff2f7290 */ /* 0x000fe20008ffe4ff */
[----:B------:R1:W2:Y:S01]  /*20c0*/  SYNCS.PHASECHK.TRANS64.TRYWAIT P1, [UR8+0x88], R3 ;  /* 0x00008803ff0075a7 */ /* 0x0002a20008021108 */
[----:B------:R-:W-:Y:S02]  /*20d0*/  ULEA UR8, UR38, UR22, 0xc ;  /* 0x0000001626087291 */ /* 0x000fe4000f8e60ff */
[----:B------:R-:W-:Y:S02]  /*20e0*/  UPRMT UR48, UR41, 0x5410, URZ ;  /* 0x0000541029307896 */ /* 0x000fe400080000ff */
[----:B------:R-:W-:Y:S02]  /*20f0*/  UIADD3 UR8, UPT, UPT, UR8, 0x4400, URZ ;  /* 0x0000440008087890 */ /* 0x000fe4000fffe0ff */
[----:B------:R-:W-:Y:S02]  /*2100*/  UIADD3 UR44, UP0, UPT, UR36, 0x180, URZ ;  /* 0x00000180242c7890 */ /* 0x000fe4000ff1e0ff */
[----:B------:R-:W-:Y:S02]  /*2110*/  ULEA UR16, UR38, UR22, 0xd ;  /* 0x0000001626107291 */ /* 0x000fe4000f8e68ff */
[----:B------:R-:W-:Y:S02]  /*2120*/  UIADD3.X UR45, UPT, UPT, URZ, UR37, URZ, UP0, !UPT ;  /* 0x00000025ff2d7290 */ /* 0x000fe400087fe4ff */
[----:B------:R-:W-:Y:S01]  /*2130*/  UIADD3 UR16, UPT, UPT, UR16, 0x15400, URZ ;  /* 0x0001540010107890 */ /* 0x000fe2000fffe0ff */
[----:B------:R1:W-:Y:S01]  /*2140*/  UTMALDG.4D.IM2COL [UR8], [UR46], UR48 ;  /* 0x000000082e0073b4 */ /* 0x0003e20008058030 */
[----:B------:R-:W-:Y:S02]  /*2150*/  UIADD3 UR38, UPT, UPT, UR29, 0x1, URZ ;  /* 0x000000011d267890 */ /* 0x000fe4000fffe0ff */
[----:B------:R-:W-:Y:S02]  /*2160*/  @UP2 UIADD3 UR38, UPT, UPT, UR29, URZ, URZ ;  /* 0x000000ff1d262290 */ /* 0x000fe4000fffe0ff */
[----:B------:R-:W-:Y:S02]  /*2170*/  UIADD3 UR41, UPT, UPT, UR30, 0x1, URZ ;  /* 0x000000011e297890 */ /* 0x000fe4000fffe0ff */
[----:B------:R-:W-:Y:S02]  /*2180*/  UISETP.NE.AND UP0, UPT, UR38, UR25, UPT ;  /* 0x000000192600728c */ /* 0x000fe4000bf05270 */
[----:B------:R-:W-:Y:S01]  /*2190*/  UIADD3 UR49, UPT, UPT, UR40, -0x1, URZ ;  /* 0xffffffff28317890 */ /* 0x000fe2000fffe0ff */
[----:B------:R-:W-:Y:S01]  /*21a0*/  UMOV UR42, 0x0 ;  /* 0x00000000002a7882 */ /* 0x000fe20000000000 */
[----:B------:R-:W-:Y:S01]  /*21b0*/  UMOV UR43, 0x10000000 ;  /* 0x10000000002b7882 */ /* 0x000fe20000000000 */
[----:B------:R-:W-:Y:S01]  /*21c0*/  UMOV UR19, UR27 ;  /* 0x0000001b00137c82 */ /* 0x000fe20008000000 */
[----:B------:R-:W-:Y:S01]  /*21d0*/  UMOV UR20, UR28 ;  /* 0x0000001c00147c82 */ /* 0x000fe20008000000 */
[----:B------:R-:W-:Y:S01]  /*21e0*/  USEL UR28, UR39, URZ, UP2 ;  /* 0x000000ff271c7287 */ /* 0x000fe20009000000 */
[----:B------:R-:W-:Y:S03]  /*21f0*/  UMOV UR21, UR29 ;  /* 0x0000001d00157c82 */ /* 0x000fe60008000000 */
[----:B------:R-:W-:Y:S02]  /*2200*/  @UP0 UIADD3 UR41, UPT, UPT, UR30, URZ, URZ ;  /* 0x000000ff1e290290 */ /* 0x000fe4000fffe0ff */
[----:B------:R-:W-:Y:S01]  /*2210*/  USEL UR29, UR38, URZ, UP0 ;  /* 0x000000ff261d7287 */ /* 0x000fe20008000000 */
[----:B------:R-:W-:Y:S01]  /*2220*/  UMOV UR17, UR9 ;  /* 0x0000000900117c82 */ /* 0x000fe20008000000 */
[----:B------:R-:W-:Y:S01]  /*2230*/  UMOV UR18, UR10 ;  /* 0x0000000a00127c82 */ /* 0x000fe20008000000 */
[----:B------:R-:W-:Y:S01]  /*2240*/  UISETP.GT.U32.AND UP0, UPT, UR40, 0x1, UPT ;  /* 0x000000012800788c */ /* 0x000fe2000bf04070 */
[----:B------:R1:W-:Y:S01]  /*2250*/  UTMALDG.4D [UR16], [UR44], desc[UR42] ;  /* 0x00002a102c0075b4 */ /* 0x0003e20008019000 */
[----:B------:R-:W-:Y:S01]  /*2260*/  UMOV UR38, UR32 ;  /* 0x0000002000267c82 */ /* 0x000fe20008000000 */
[----:B------:R-:W-:Y:S01]  /*2270*/  UMOV UR40, UR49 ;  /* 0x0000003100287c82 */ /* 0x000fe20008000000 */
[----:B------:R-:W-:Y:S05]  /*2280*/  UMOV UR30, UR41 ;  /* 0x00000029001e7c82 */ /* 0x000fea0008000000 */
[----:B-1----:R-:W-:Y:S05]  /*2290*/  BRA.U UP0, `(.L_x_29) ;  /* 0xfffffffd00187547 */ /* 0x002fea000b83ffff */
.L_x_24:
[----:B------:R-:W-:Y:S01]  /*22a0*/  SHF.L.U32 R3, R10, 0x1f, RZ ;  /* 0x0000001f0a037819 */ /* 0x000fe200000006ff */
[----:B------:R-:W-:-:S03]  /*22b0*/  NOP ;  /* 0x0000000000007918 */ /* 0x000fc60000000000 */
[----:B------:R-:W4:Y:S02]  /*22c0*/  SYNCS.PHASECHK.TRANS64.TRYWAIT P0, [UR22+0x160], R3 ;  /* 0x00016003ff0075a7 */ /* 0x000f240008001116 */
[----:B----4-:R-:W-:Y:S05]  /*22d0*/  @!P0 BRA `(.L_x_30) ;  /* 0x0000006400c88947 */ /* 0x010fea0003800000 */
.L_x_140:
[----:B------:R-:W4:Y:S01]  /*22e0*/  LDS.128 R4, [UR22+0x1a0] ;  /* 0x0001a016ff047984 */ /* 0x000f220008000c00 */
[----:B------:R-:W-:Y:S01]  /*22f0*/  UIADD3 UR4, UPT, UPT, UR22, 0x168, URZ ;  /* 0x0000016816047890 */ /* 0x000fe2000fffe0ff */
[----:B------:R-:W-:Y:S01]  /*2300*/  ISETP.GE.AND P0, PT, R26, 0x1, PT ;  /* 0x000000011a00780c */ /* 0x000fe20003f06270 */
[----:B------:R-:W-:Y:S01]  /*2310*/  @!PT LDS RZ, [RZ] ;  /* 0x00000000fffff984 */ /* 0x000fe20000000800 */
[----:B------:R-:W-:Y:S01]  /*2320*/  @!PT LDS RZ, [RZ] ;  /* 0x00000000fffff984 */ /* 0x000fe20000000800 */
[----:B------:R-:W-:Y:S01]  /*2330*/  @!PT LDS RZ, [RZ] ;  /* 0x00000000fffff984 */ /* 0x000fe20000000800 */
[----:B------:R-:W-:Y:S01]  /*2340*/  @!PT LDS RZ, [RZ] ;  /* 0x00000000fffff984 */ /* 0x000fe20000000800 */
[----:B------:R1:W-:Y:S06]  /*2350*/  MEMBAR.ALL.CTA ;  /* 0x0000000000007992 */ /* 0x0003ec0000008000 */
[----:B-1----:R-:W1:Y:S01]  /*2360*/  FENCE.VIEW.ASYNC.S ;  /* 0x00000000000073c6 */ /* 0x002e620000000000 */
[----:B------:R-:W-:-:S09]  /*2370*/  UPRMT UR4, URZ, 0x654, UR4 ;  /* 0x00000654ff047896 */ /* 0x000fd20008000004 */
[----:B-1----:R-:W-:Y:S01]  /*2380*/  SYNCS.ARRIVE.TRANS64.RED.A1T0 RZ, [UR4], RZ ;  /* 0x000000ffffff79a7 */ /* 0x002fe20008100404 */
[----:B----4-:R-:W-:-:S13]  /*2390*/  LOP3.LUT P3, RZ, R6, 0x1, RZ, 0xc0, !PT ;  /* 0x0000000106ff7812 */ /* 0x010fda000786c0ff */
[----:B------:R-:W-:Y:S02]  /*23a0*/  @P3 MOV R15, R4 ;  /* 0x00000004000f3202 */ /* 0x000fe40000000f00 */
[----:B------:R-:W-:Y:S01]  /*23b0*/  @P3 LOP3.LUT R13, R5, 0xffff, RZ, 0xc0, !PT ;  /* 0x0000ffff050d3812 */ /* 0x000fe200078ec0ff */
[----:B------:R-:W-:Y:S06]  /*23c0*/  @!P0 BRA `(.L_x_31) ;  /* 0x0000000000b88947 */ /* 0x000fec0003800000 */
[----:B------:R-:W1:Y:S01]  /*23d0*/  LDC.64 R4, c[0x0][0xb18] ;  /* 0x0002c600ff047b82 */ /* 0x000e620000000a00 */
[----:B--2---:R-:W-:-:S07]  /*23e0*/  ISETP.NE.AND P2, PT, R26, 0x1, PT ;  /* 0x000000011a00780c */ /* 0x004fce0003f45270 */
[----:B------:R-:W2:Y:S08]  /*23f0*/  LDC.64 R6, c[0x0][0xb10] ;  /* 0x0002c400ff067b82 */ /* 0x000eb00000000a00 */
[----:B------:R-:W4:Y:S08]  /*2400*/  LDC R8, c[0x0][0xb20] ;  /* 0x0002c800ff087b82 */ /* 0x000f300000000800 */
[----:B------:R-:W3:Y:S01]  /*2410*/  LDC R12, c[0x0][0xb0c] ;  /* 0x0002c300ff0c7b82 */ /* 0x000ee20000000800 */
[----:B-1----:R-:W-:Y:S01]  /*2420*/  IMAD.HI.U32 R9, R0, R5, RZ ;  /* 0x0000000500097227 */ /* 0x002fe200078e00ff */
[----:B------:R-:W-:-:S03]  /*2430*/  ISETP.NE.AND P0, PT, R4, 0x1, PT ;  /* 0x000000010400780c */ /* 0x000fc60003f05270 */
[----:B------:R-:W-:-:S03]  /*2440*/  IMAD.HI.U32 R5, R13, R5, RZ ;  /* 0x000000050d057227 */ /* 0x000fc600078e00ff */
[----:B------:R-:W1:Y:S01]  /*2450*/  LDC.64 R2, c[0x0][0xb28] ;  /* 0x0002ca00ff027b82 */ /* 0x000e620000000a00 */
[----:B--2---:R-:W-:-:S04]  /*2460*/  IMAD.HI.U32 R14, R11, R6, RZ ;  /* 0x000000060b0e7227 */ /* 0x004fc800078e00ff */
[----:B------:R-:W-:Y:S01]  /*2470*/  IMAD.HI.U32 R16, R15, R6, RZ ;  /* 0x000000060f107227 */ /* 0x000fe200078e00ff */
[----:B------:R-:W-:Y:S02]  /*2480*/  SHF.R.U32.HI R14, RZ, R7, R14 ;  /* 0x00000007ff0e7219 */ /* 0x000fe4000001160e */
[-C--:B----4-:R-:W-:Y:S02]  /*2490*/  SHF.R.U32.HI R9, RZ, R8.reuse, R9 ;  /* 0x00000008ff097219 */ /* 0x090fe40000011609 */
[----:B------:R-:W-:Y:S02]  /*24a0*/  SHF.R.U32.HI R8, RZ, R8, R5 ;  /* 0x00000008ff087219 */ /* 0x000fe40000011605 */
[----:B------:R-:W-:Y:S02]  /*24b0*/  SEL R9, R0, R9, !P0 ;  /* 0x0000000900097207 */ /* 0x000fe40004000000 */
[----:B------:R-:W-:Y:S02]  /*24c0*/  SHF.R.U32.HI R16, RZ, R7, R16 ;  /* 0x00000007ff107219 */ /* 0x000fe40000011610 */
[----:B---3--:R-:W-:-:S02]  /*24d0*/  ISETP.NE.AND P1, PT, R12, 0x1, PT ;  /* 0x000000010c00780c */ /* 0x008fc40003f25270 */
[----:B------:R-:W-:Y:S02]  /*24e0*/  SEL R5, R13, R8, !P0 ;  /* 0x000000080d057207 */ /* 0x000fe40004000000 */
[----:B------:R-:W-:Y:S02]  /*24f0*/  SEL R17, R11, R14, !P1 ;  /* 0x0000000e0b117207 */ /* 0x000fe40004800000 */
[----:B------:R-:W-:Y:S01]  /*2500*/  SEL R7, R15, R16, !P1 ;  /* 0x000000100f077207 */ /* 0x000fe20004800000 */
[----:B-1----:R-:W-:-:S04]  /*2510*/  IMAD.HI.U32 R14, R9, R2, RZ ;  /* 0x00000002090e7227 */ /* 0x002fc800078e00ff */
[----:B------:R-:W-:Y:S01]  /*2520*/  IMAD.HI.U32 R6, R17, R2, RZ ;  /* 0x0000000211067227 */ /* 0x000fe200078e00ff */
[----:B------:R-:W-:-:S04]  /*2530*/  @P2 SHF.R.U32.HI R9, RZ, R3, R14 ;  /* 0x00000003ff092219 */ /* 0x000fc8000001160e */
        /* <DEDUP_REMOVED lines=8> */
[----:B------:R-:W-:-:S04]  /*25c0*/  @!P0 IMAD.HI.U32 R8, R7, R2, RZ ;  /* 0x0000000207088227 */ /* 0x000fc800078e00ff */
[----:B------:R-:W-:Y:S01]  /*25d0*/  IMAD.MOV R2, RZ, RZ, -R6 ;  /* 0x000000ffff027224 */ /* 0x000fe200078e0a06 */
[----:B------:R-:W-:-:S03]  /*25e0*/  @!P0 SHF.R.U32.HI R8, RZ, R3, R8 ;  /* 0x00000003ff088219 */ /* 0x000fc60000011608 */
[----:B------:R-:W-:Y:S01]  /*25f0*/  IMAD R2, R26, R2, R5 ;  /* 0x000000021a027224 */ /* 0x000fe200078e0205 */
[----:B------:R-:W-:Y:S02]  /*2600*/  @!P0 SEL R3, R7, R8, !P2 ;  /* 0x0000000807038207 */ /* 0x000fe40005000000 */
[----:B------:R-:W-:-:S03]  /*2610*/  IADD3 R8, PT, PT, -R5, RZ, RZ ;  /* 0x000000ff05087210 */ /* 0x000fc60007ffe1ff */
[--C-:B------:R-:W-:Y:S02]  /*2620*/  @!P0 IMAD.IADD R6, R6, 0x1, -R3.reuse ;  /* 0x0000000106068824 */ /* 0x100fe400078e0a03 */
[----:B------:R-:W-:Y:S01]  /*2630*/  @!P0 IMAD R3, R2, R17, R3 ;  /* 0x0000001102038224 */ /* 0x000fe200078e0203 */
[----:B------:R-:W-:Y:S01]  /*2640*/  IADD3 R2, PT, PT, -R7, RZ, RZ ;  /* 0x000000ff07027210 */ /* 0x000fe20007ffe1ff */
[----:B------:R-:W-:Y:S02]  /*2650*/  @!P0 IMAD R5, R26, R6, R7 ;  /* 0x000000061a058224 */ /* 0x000fe400078e0207 */
[----:B------:R-:W-:Y:S02]  /*2660*/  IMAD R8, R4, R8, R13 ;  /* 0x0000000804087224 */ /* 0x000fe400078e020d */
[----:B------:R-:W-:Y:S02]  /*2670*/  @!P0 IMAD.MOV.U32 R7, RZ, RZ, R3 ;  /* 0x000000ffff078224 */ /* 0x000fe400078e0003 */
[----:B------:R-:W-:-:S02]  /*2680*/  IMAD R2, R12, R2, R15 ;  /* 0x000000020c027224 */ /* 0x000fc400078e020f */
[----:B------:R-:W-:Y:S02]  /*2690*/  IMAD R13, R5, R4, R8 ;  /* 0x00000004050d7224 */ /* 0x000fe400078e0208 */
[----:B------:R-:W-:Y:S02]  /*26a0*/  IMAD R15, R7, R12, R2 ;  /* 0x0000000c070f7224 */ /* 0x000fe400078e0202 */
.L_x_31:
[----:B------:R-:W1:Y:S02]  /*26b0*/  LDCU UR4, c[0x0][0xb30] ;  /* 0x00016600ff0477ac */ /* 0x000e640008000800 */
[----:B-1----:R-:W-:-:S09]  /*26c0*/  UISETP.NE.AND UP0, UPT, UR4, 0x1, UPT ;  /* 0x000000010400788c */ /* 0x002fd2000bf05270 */
[----:B------:R-:W-:Y:S05]  /*26d0*/  BRA.U UP0, `(.L_x_32) ;  /* 0x0000000100407547 */ /* 0x000fea000b800000 */
[----:B------:R-:W1:Y:S08]  /*26e0*/  LDC.64 R4, c[0x0][0xb10] ;  /* 0x0002c400ff047b82 */ /* 0x000e700000000a00 */
[----:B------:R-:W4:Y:S08]  /*26f0*/  LDC.64 R2, c[0x0][0xb18] ;  /* 0x0002c600ff027b82 */ /* 0x000f300000000a00 */
[----:B------:R-:W2:Y:S08]  /*2700*/  LDC R6, c[0x0][0xb20] ;  /* 0x0002c800ff067b82 */ /* 0x000eb00000000800 */
[----:B------:R-:W3:Y:S01]  /*2710*/  LDC R8, c[0x0][0xb0c] ;  /* 0x0002c300ff087b82 */ /* 0x000ee20000000800 */
[----:B-1----:R-:W-:-:S05]  /*2720*/  IMAD.HI.U32 R4, R15, R4, RZ ;  /* 0x000000040f047227 */ /* 0x002fca00078e00ff */
[----:B------:R-:W-:Y:S01]  /*2730*/  SHF.R.U32.HI R4, RZ, R5, R4 ;  /* 0x00000005ff047219 */ /* 0x000fe20000011604 */
[----:B----4-:R-:W-:Y:S01]  /*2740*/  IMAD.HI.U32 R3, R13, R3, RZ ;  /* 0x000000030d037227 */ /* 0x010fe200078e00ff */
[----:B------:R-:W-:-:S04]  /*2750*/  ISETP.NE.AND P0, PT, R2, 0x1, PT ;  /* 0x000000010200780c */ /* 0x000fc80003f05270 */
[----:B--2---:R-:W-:-:S04]  /*2760*/  SHF.R.U32.HI R6, RZ, R6, R3 ;  /* 0x00000006ff067219 */ /* 0x004fc80000011603 */
[----:B------:R-:W-:Y:S02]  /*2770*/  SEL R3, R13, R6, !P0 ;  /* 0x000000060d037207 */ /* 0x000fe40004000000 */
[----:B---3--:R-:W-:-:S04]  /*2780*/  ISETP.NE.AND P1, PT, R8, 0x1, PT ;  /* 0x000000010800780c */ /* 0x008fc80003f25270 */
[----:B------:R-:W-:-:S05]  /*2790*/  SEL R4, R15, R4, !P1 ;  /* 0x000000040f047207 */ /* 0x000fca0004800000 */
[----:B------:R-:W-:Y:S02]  /*27a0*/  IMAD.IADD R5, R3, 0x1, -R4 ;  /* 0x0000000103057824 */ /* 0x000fe400078e0a04 */
[----:B------:R-:W-:Y:S02]  /*27b0*/  IMAD.IADD R3, R4, 0x1, -R3 ;  /* 0x0000000104037824 */ /* 0x000fe400078e0a03 */
[----:B------:R-:W-:Y:S02]  /*27c0*/  IMAD R15, R5, R8, R15 ;  /* 0x00000008050f7224 */ /* 0x000fe400078e020f */
[----:B------:R-:W-:-:S07]  /*27d0*/  IMAD R13, R3, R2, R13 ;  /* 0x00000002030d7224 */ /* 0x000fce00078e020d */
.L_x_32:
[----:B------:R-:W-:Y:S01]  /*27e0*/  UMOV UR20, UR31 ;  /* 0x0000001f00147c82 */ /* 0x000fe20008000000 */
[----:B------:R-:W-:Y:S01]  /*27f0*/  PLOP3.LUT P0, PT, PT, PT, PT, 0x80, 0x8 ;  /* 0x000000000008781c */ /* 0x000fe20003f0f070 */
[----:B------:R-:W-:Y:S01]  /*2800*/  IMAD.IADD R19, R15, 0x1, R64 ;  /* 0x000000010f137824 */ /* 0x000fe200078e0240 */
[----:B------:R-:W-:Y:S01]  /*2810*/  LOP3.LUT R10, R10, 0x1, RZ, 0x3c, !PT ;  /* 0x000000010a0a7812 */ /* 0x000fe200078e3cff */
[----:B------:R-:W-:Y:S01]  /*2820*/  IMAD.IADD R16, R13, 0x1, R62 ;  /* 0x000000010d107824 */ /* 0x000fe200078e023e */
[----:B------:R-:W-:Y:S09]  /*2830*/  @P3 BRA `(.L_x_33) ;  /* 0xffffffec00603947 */ /* 0x000ff2000383ffff */
[----:B------:R-:W-:Y:S01]  /*2840*/  UIADD3 UR22, UPT, UPT, UR22, 0x88, URZ ;  /* 0x0000008816167890 */ /* 0x000fe2000fffe0ff */
[----:B------:R-:W-:-:S03]  /*2850*/  MOV R3, UR33 ;  /* 0x0000002100037c02 */ /* 0x000fc60008000f00 */
[----:B------:R-:W-:Y:S01]  /*2860*/  ULEA UR4, UR32, UR22, 0x3 ;  /* 0x0000001620047291 */ /* 0x000fe2000f8e18ff */
[----:B------:R-:W-:-:S08]  /*2870*/  SHF.L.U32 R3, R3, 0x1f, RZ ;  /* 0x0000001f03037819 */ /* 0x000fd000000006ff */
[----:B------:R-:W1:Y:S02]  /*2880*/  SYNCS.PHASECHK.TRANS64.TRYWAIT P0, [UR4], R3 ;  /* 0x00000003ff0075a7 */ /* 0x000e640008001104 */
[----:B-1----:R-:W-:Y:S05]  /*2890*/  @!P0 BRA `(.L_x_34) ;  /* 0x0000006000708947 */ /* 0x002fea0003800000 */
.L_x_142:
[----:B------:R-:W-:-:S04]  /*28a0*/  UIADD3 UR6, UPT, UPT, UR32, 0x1, URZ ;  /* 0x0000000120067890 */ /* 0x000fc8000fffe0ff */
[----:B------:R-:W-:-:S04]  /*28b0*/  UISETP.NE.AND UP0, UPT, UR6, 0x11, UPT ;  /* 0x000000110600788c */ /* 0x000fc8000bf05270 */
[----:B------:R-:W-:Y:S02]  /*28c0*/  USEL UR5, URZ, 0x1, UP0 ;  /* 0x00000001ff057887 */ /* 0x000fe40008000000 */
[----:B------:R-:W-:Y:S02]  /*28d0*/  USEL UR6, UR6, URZ, UP0 ;  /* 0x000000ff06067287 */ /* 0x000fe40008000000 */
[----:B------:R-:W-:Y:S02]  /*28e0*/  ULOP3.LUT UR5, UR33, UR5, URZ, 0x3c, !UPT ;  /* 0x0000000521057292 */ /* 0x000fe4000f8e3cff */
[----:B------:R-:W-:-:S04]  /*28f0*/  ULEA UR4, UR6, UR22, 0x3 ;  /* 0x0000001606047291 */ /* 0x000fc8000f8e18ff */
[----:B-1----:R-:W-:-:S04]  /*2900*/  MOV R3, UR5 ;  /* 0x0000000500037c02 */ /* 0x002fc80008000f00 */
[----:B------:R-:W-:-:S04]  /*2910*/  SHF.L.U32 R3, R3, 0x1f, RZ ;  /* 0x0000001f03037819 */ /* 0x000fc800000006ff */
[----:B------:R-:W1:Y:S02]  /*2920*/  SYNCS.PHASECHK.TRANS64.TRYWAIT P0, [UR4], R3 ;  /* 0x00000003ff0075a7 */ /* 0x000e640008001104 */
[----:B-1----:R-:W-:Y:S05]  /*2930*/  @!P0 BRA `(.L_x_35) ;  /* 0x0000006000608947 */ /* 0x002fea0003800000 */
.L_x_144:
        /* <DEDUP_REMOVED lines=10> */
.L_x_146:
        /* <DEDUP_REMOVED lines=10> */
.L_x_148:
        /* <DEDUP_REMOVED lines=10> */
.L_x_150:
        /* <DEDUP_REMOVED lines=10> */
.L_x_152:
        /* <DEDUP_REMOVED lines=10> */
.L_x_154:
        /* <DEDUP_REMOVED lines=10> */
.L_x_156:
        /* <DEDUP_REMOVED lines=10> */
.L_x_158:
        /* <DEDUP_REMOVED lines=10> */
.L_x_160:
        /* <DEDUP_REMOVED lines=10> */
.L_x_162:
        /* <DEDUP_REMOVED lines=10> */
.L_x_164:
        /* <DEDUP_REMOVED lines=10> */
.L_x_166:
        /* <DEDUP_REMOVED lines=10> */
.L_x_168:
        /* <DEDUP_REMOVED lines=10> */
.L_x_170:
        /* <DEDUP_REMOVED lines=10> */
.L_x_172:
[----:B------:R-:W-:-:S04]  /*3200*/  UIADD3 UR6, UPT, UPT, UR6, 0x1, URZ ;  /* 0x0000000106067890 */ /* 0x000fc8000fffe0ff */
[----:B------:R-:W-:-:S04]  /*3210*/  UISETP.NE.AND UP0, UPT, UR6, 0x11, UPT ;  /* 0x000000110600788c */ /* 0x000fc8000bf05270 */
[----:B------:R-:W-:Y:S02]  /*3220*/  USEL UR4, URZ, 0x1, UP0 ;  /* 0x00000001ff047887 */ /* 0x000fe40008000000 */
[----:B------:R-:W-:Y:S02]  /*3230*/  USEL UR6, UR6, URZ, UP0 ;  /* 0x000000ff06067287 */ /* 0x000fe40008000000 */
[----:B------:R-:W-:Y:S02]  /*3240*/  ULOP3.LUT UR4, UR5, UR4, URZ, 0x3c, !UPT ;  /* 0x0000000405047292 */ /* 0x000fe4000f8e3cff */
[----:B------:R-:W-:-:S04]  /*3250*/  ULEA UR6, UR6, UR22, 0x3 ;  /* 0x0000001606067291 */ /* 0x000fc8000f8e18ff */
[----:B------:R-:W-:Y:S02]  /*3260*/  IMAD.U32 R2, RZ, RZ, UR4 ;  /* 0x00000004ff027e24 */ /* 0x000fe4000f8e00ff */
[----:B-1----:R-:W-:-:S03]  /*3270*/  MOV R0, UR6 ;  /* 0x0000000600007c02 */ /* 0x002fc60008000f00 */
[----:B------:R-:W-:-:S07]  /*3280*/  SHF.L.U32 R3, R2, 0x1f, RZ ;  /* 0x0000001f02037819 */ /* 0x000fce00000006ff */
.L_x_50:
[----:B-1----:R1:W4:Y:S02]  /*3290*/  SYNCS.PHASECHK.TRANS64.TRYWAIT P0, [R0+URZ], R3 ;  /* 0x00000003000075a7 */ /* 0x00232400080011ff */
[----:B----4-:R-:W-:Y:S05]  /*32a0*/  @!P0 NANOSLEEP.SYNCS 0x989680 ;  /* 0x009896800000895d */ /* 0x010fea0003900000 */
[----:B------:R-:W4:Y:S02]  /*32b0*/  @!P0 SYNCS.PHASECHK.TRANS64 P0, [R0+URZ], R3 ;  /* 0x00000003000085a7 */ /* 0x000f2400080010ff */
[----:B----4-:R-:W-:Y:S05]  /*32c0*/  @P0 EXIT ;  /* 0x000000000000094d */ /* 0x010fea0003800000 */
[----:B------:R-:W-:Y:S05]  /*32d0*/  BRA `(.L_x_50) ;  /* 0xfffffffc00ec7947 */ /* 0x000fea000383ffff */
.L_x_17:
[----:B------:R-:W-:-:S04]  /*32e0*/  UISETP.NE.AND UP1, UPT, UR45, URZ, UPT ;  /* 0x000000ff2d00728c */ /* 0x000fc8000bf25270 */
[----:B------:R-:W-:-:S09]  /*32f0*/  UISETP.NE.OR UP1, UPT, UR8, 0x1, UP1 ;  /* 0x000000010800788c */ /* 0x000fd20008f25670 */
[----:B------:R-:W-:Y:S05]  /*3300*/  BRA.U UP1, `(.L_x_51) ;  /* 0x0000000101b07547 */ /* 0x000fea000b800000 */
[----:B------:R-:W-:Y:S01]  /*3310*/  UMOV UR4, 0x400 ;  /* 0x0000040000047882 */ /* 0x000fe20000000000 */
[----:B------:R-:W-:Y:S01]  /*3320*/  HFMA2 R3, -RZ, RZ, 0, 5.9604644775390625e-08 ;  /* 0x00000001ff037431 */ /* 0x000fe200000001ff */
[----:B------:R-:W-:Y:S01]  /*3330*/  ULEA UR45, UR45, UR4, 0x18 ;  /* 0x000000042d2d7291 */ /* 0x000fe2000f8ec0ff */
[----:B------:R-:W-:Y:S01]  /*3340*/  ISETP.NE.AND P0, PT, R2, RZ, PT ;  /* 0x000000ff0200720c */ /* 0x000fe20003f05270 */
[----:B------:R-:W-:Y:S02]  /*3350*/  IMAD.MOV.U32 R8, RZ, RZ, RZ ;  /* 0x000000ffff087224 */ /* 0x000fe400078e00ff */
[----:B------:R-:W-:Y:S02]  /*3360*/  UIADD3 UR6, UPT, UPT, UR45, 0x168, URZ ;  /* 0x000001682d067890 */ /* 0x000fe4000fffe0ff */
[----:B------:R-:W-:Y:S02]  /*3370*/  UIADD3 UR7, UPT, UPT, UR45, 0x160, URZ ;  /* 0x000001602d077890 */ /* 0x000fe4000fffe0ff */
[----:B------:R-:W-:-:S12]  /*3380*/  UPRMT UR6, URZ, 0x654, UR6 ;  /* 0x00000654ff067896 */ /* 0x000fd80008000006 */
.L_x_54:
[----:B------:R-:W-:Y:S01]  /*3390*/  SHF.L.U32 R7, R3, 0x1f, RZ ;  /* 0x0000001f03077819 */ /* 0x000fe200000006ff */
[----:B------:R-:W-:Y:S02]  /*33a0*/  IMAD.U32 R9, RZ, RZ, UR7 ;  /* 0x00000007ff097e24 */ /* 0x000fe4000f8e00ff */
[----:B------:R-:W-:Y:S01]  /*33b0*/  @!P0 IMAD.MOV.U32 R5, RZ, RZ, 0x10 ;  /* 0x00000010ff058424 */ /* 0x000fe200078e00ff */
[----:B------:R-:W1:Y:S02]  /*33c0*/  SYNCS.PHASECHK.TRANS64.TRYWAIT P1, [UR45+0x168], R7 ;  /* 0x00016807ff0075a7 */ /* 0x000e64000802112d */
[----:B------:R-:W-:-:S04]  /*33d0*/  PRMT R9, R2, 0x654, R9 ;  /* 0x0000065402097816 */ /* 0x000fc80000000009 */
[----:B------:R-:W-:Y:S01]  /*33e0*/  SEL R0, R9, R0, !P0 ;  /* 0x0000000009007207 */ /* 0x000fe20004000000 */
[----:B-1----:R-:W-:Y:S06]  /*33f0*/  @!P1 BRA `(.L_x_52) ;  /* 0x0000005c00189947 */ /* 0x002fec0003800000 */
.L_x_174:
[----:B------:R-:W-:Y:S01]  /*3400*/  UIADD3 UR4, UPT, UPT, UR45, 0x1a0, URZ ;  /* 0x000001a02d047890 */ /* 0x000fe2000fffe0ff */
[----:B------:R2:W-:Y:S01]  /*3410*/  @!P0 SYNCS.ARRIVE.TRANS64.RED RZ, [R0+URZ], R5 ;  /* 0x0000000500ff89a7 */ /* 0x0005e200080004ff */
[----:B------:R-:W-:Y:S01]  /*3420*/  UIADD3 UR5, UPT, UPT, UR45, 0x160, URZ ;  /* 0x000001602d057890 */ /* 0x000fe2000fffe0ff */
[----:B------:R-:W-:-:S08]  /*3430*/  LOP3.LUT R3, R3, 0x1, RZ, 0x3c, !PT ;  /* 0x0000000103037812 */ /* 0x000fd000078e3cff */
[----:B------:R-:W-:Y:S06]  /*3440*/  UGETNEXTWORKID.BROADCAST [UR4], [UR5] ;  /* 0x00000000040073ca */ /* 0x000fec0008000100 */
[----:B--2---:R-:W-:-:S04]  /*3450*/  SHF.L.U32 R5, R8, 0x1f, RZ ;  /* 0x0000001f08057819 */ /* 0x004fc800000006ff */
[----:B------:R-:W2:Y:S02]  /*3460*/  SYNCS.PHASECHK.TRANS64.TRYWAIT P1, [UR45+0x160], R5 ;  /* 0x00016005ff0075a7 */ /* 0x000ea4000802112d */
[----:B--2---:R-:W-:Y:S05]  /*3470*/  @!P1 BRA `(.L_x_53) ;  /* 0x0000005c00109947 */ /* 0x004fea0003800000 */
.L_x_176:
[----:B-1----:R-:W1:Y:S01]  /*3480*/  LDS.128 R4, [UR45+0x1a0] ;  /* 0x0001a02dff047984 */ /* 0x002e620008000c00 */
[----:B------:R-:W-:Y:S01]  /*3490*/  LOP3.LUT R8, R8, 0x1, RZ, 0x3c, !PT ;  /* 0x0000000108087812 */ /* 0x000fe200078e3cff */
[----:B------:R-:W-:Y:S01]  /*34a0*/  @!PT LDS RZ, [RZ] ;  /* 0x00000000fffff984 */ /* 0x000fe20000000800 */
[----:B------:R-:W-:Y:S01]  /*34b0*/  @!PT LDS RZ, [RZ] ;  /* 0x00000000fffff984 */ /* 0x000fe20000000800 */
[----:B------:R-:W-:Y:S01]  /*34c0*/  @!PT LDS RZ, [RZ] ;  /* 0x00000000fffff984 */ /* 0x000fe20000000800 */
[----:B------:R-:W-:Y:S01]  /*34d0*/  @!PT LDS RZ, [RZ] ;  /* 0x00000000fffff984 */ /* 0x000fe20000000800 */
[----:B------:R2:W-:Y:S06]  /*34e0*/  MEMBAR.ALL.CTA ;  /* 0x0000000000007992 */ /* 0x0005ec0000008000 */
[----:B--2---:R-:W2:Y:S02]  /*34f0*/  FENCE.VIEW.ASYNC.S ;  /* 0x00000000000073c6 */ /* 0x004ea40000000000 */
[----:B--2---:R-:W-:Y:S01]  /*3500*/  SYNCS.ARRIVE.TRANS64.RED.A1T0 RZ, [UR6], RZ ;  /* 0x000000ffffff79a7 */ /* 0x004fe20008100406 */
[----:B-1----:R-:W-:-:S13]  /*3510*/  LOP3.LUT P1, RZ, R6, 0x1, RZ, 0xc0, !PT ;  /* 0x0000000106ff7812 */ /* 0x002fda000782c0ff */
[----:B------:R-:W-:Y:S05]  /*3520*/  @P1 BRA `(.L_x_54) ;  /* 0xfffffffc00981947 */ /* 0x000fea000383ffff */
[----:B------:R-:W-:-:S04]  /*3530*/  SHF.L.U32 R0, R3, 0x1f, RZ ;  /* 0x0000001f03007819 */ /* 0x000fc800000006ff */
[----:B------:R-:W1:Y:S02]  /*3540*/  SYNCS.PHASECHK.TRANS64 P0, [UR45+0x168], R0 ;  /* 0x00016800ff0075a7 */ /* 0x000e64000800102d */
[----:B-1----:R-:W-:Y:S05]  /*3550*/  @P0 EXIT ;  /* 0x000000000000094d */ /* 0x002fea0003800000 */
[----:B------:R-:W-:-:S07]  /*3560*/  MOV R0, UR45 ;  /* 0x0000002d00007c02 */ /* 0x000fce0008000f00 */
.L_x_55:
[----:B-1----:R-:W-:-:S04]  /*3570*/  SHF.L.U32 R5, R3, 0x1f, RZ ;  /* 0x0000001f03057819 */ /* 0x002fc800000006ff */
[----:B------:R1:W2:Y:S03]  /*3580*/  SYNCS.PHASECHK.TRANS64.TRYWAIT P0, [R0+URZ+0x168], R5 ;  /* 0x00016805000075a7 */ /* 0x0002a600080011ff */
[----:B--2---:R-:W-:Y:S05]  /*3590*/  @!P0 NANOSLEEP.SYNCS 0x989680 ;  /* 0x009896800000895d */ /* 0x004fea0003900000 */
[----:B------:R-:W2:Y:S02]  /*35a0*/  @!P0 SYNCS.PHASECHK.TRANS64 P0, [R0+URZ+0x168], R5 ;  /* 0x00016805000085a7 */ /* 0x000ea400080010ff */
[----:B--2---:R-:W-:Y:S05]  /*35b0*/  @P0 EXIT ;  /* 0x000000000000094d */ /* 0x004fea0003800000 */
[----:B------:R-:W-:Y:S05]  /*35c0*/  BRA `(.L_x_55) ;  /* 0xfffffffc00e87947 */ /* 0x000fea000383ffff */
.L_x_51:
[----:B------:R-:W-:-:S09]  /*35d0*/  UISETP.NE.AND UP1, UPT, UR8, URZ, UPT ;  /* 0x000000ff0800728c */ /* 0x000fd2000bf25270 */
[----:B------:R-:W-:Y:S05]  /*35e0*/  BRA.U UP1, `(.L_x_56) ;  /* 0x0000000d013c7547 */ /* 0x000fea000b800000 */
[----:B------:R-:W-:Y:S01]  /*35f0*/  UMOV UR4, 0x40 ;  /* 0x0000004000047882 */ /* 0x000fe20000000000 */
[----:B------:R-:W-:Y:S01]  /*3600*/  NOP ;  /* 0x0000000000007918 */ /* 0x000fe20000000000 */
[----:B------:R-:W-:Y:S01]  /*3610*/  ULEA UR4, UR45, UR4, 0x18 ;  /* 0x000000042d047291 */ /* 0x000fe2000f8ec0ff */
[----:B------:R-:W-:Y:S02]  /*3620*/  UMOV UR5, 0x400 ;  /* 0x0000040000057882 */ /* 0x000fe40000000000 */
[----:B------:R-:W-:-:S06]  /*3630*/  ULEA UR45, UR45, UR5, 0x18 ;  /* 0x000000052d2d7291 */ /* 0x000fcc000f8ec0ff */
[----:B------:R-:W1:Y:S02]  /*3640*/  LDS.U8 R0, [UR4+0x1c] ;  /* 0x00001c04ff007984 */ /* 0x000e640008000000 */
[----:B-1----:R-:W-:-:S13]  /*3650*/  ISETP.NE.AND P0, PT, R0, RZ, PT ;  /* 0x000000ff0000720c */ /* 0x002fda0003f05270 */
[----:B------:R-:W-:Y:S05]  /*3660*/  @P0 BRA `(.L_x_57) ;  /* 0x0000000000580947 */ /* 0x000fea0003800000 */
[----:B------:R-:W-:-:S13]  /*3670*/  ELECT P0, URZ, PT ;  /* 0x0000000000ff782f */ /* 0x000fda0003800000 */
[----:B------:R-:W-:Y:S05]  /*3680*/  @!P0 BRA `(.L_x_58) ;  /* 0x0000000000608947 */ /* 0x000fea0003800000 */
[----:B------:R-:W-:Y:S01]  /*3690*/  UMOV UR5, 0x10 ;  /* 0x0000001000057882 */ /* 0x000fe20000000000 */
[----:B------:R-:W-:Y:S01]  /*36a0*/  HFMA2 R0, -RZ, RZ, 0, 5.9604644775390625e-08 ;  /* 0x00000001ff007431 */ /* 0x000fe200000001ff */
[----:B------:R-:W-:-:S03]  /*36b0*/  MOV R2, 0xffff ;  /* 0x0000ffff00027802 */ /* 0x000fc60000000f00 */
[----:B------:R-:W-:Y:S04]  /*36c0*/  DEPBAR.LE SB1, 0x36 ;  /* 0x00009d800000791a */ /* 0x000fe80000000000 */
[----:B------:R-:W1:Y:S02]  /*36d0*/  UTCATOMSWS.FIND_AND_SET.ALIGN UP0, UR5, UR5 ;  /* 0x00000005000575e3 */ /* 0x000e640008000800 */
[----:B-1----:R-:W-:Y:S01]  /*36e0*/  MOV R3, UR5 ;  /* 0x0000000500037c02 */ /* 0x002fe20008000f00 */
[----:B------:R-:W-:Y:S06]  /*36f0*/  BRA.U UP0, `(.L_x_59) ;  /* 0x0000000100187547 */ /* 0x000fec000b800000 */
.L_x_60:
[----:B------:R-:W-:Y:S05]  /*3700*/  NANOSLEEP 0x64 ;  /* 0x000000640000795d */ /* 0x000fea0003800000 */
[----:B------:R-:W-:-:S05]  /*3710*/  UMOV UR5, 0x10 ;  /* 0x0000001000057882 */ /* 0x000fca0000000000 */
[----:B------:R-:W-:Y:S04]  /*3720*/  DEPBAR.LE SB1, 0x36 ;  /* 0x00009d800000791a */ /* 0x000fe80000000000 */
[----:B------:R-:W1:Y:S02]  /*3730*/  UTCATOMSWS.FIND_AND_SET.ALIGN UP0, UR5, UR5 ;  /* 0x00000005000575e3 */ /* 0x000e640008000800 */
[----:B-1----:R-:W-:Y:S01]  /*3740*/  MOV R3, UR5 ;  /* 0x0000000500037c02 */ /* 0x002fe20008000f00 */
[----:B------:R-:W-:Y:S05]  /*3750*/  BRA.U !UP0, `(.L_x_60) ;  /* 0xfffffffd08e87547 */ /* 0x000fea000b83ffff */
.L_x_59:
[-C--:B------:R-:W-:Y:S02]  /*3760*/  SHF.L.U32 R2, R2, R3.reuse, RZ ;  /* 0x0000000302027219 */ /* 0x080fe400000006ff */
[----:B------:R-:W-:Y:S01]  /*3770*/  SHF.L.U32 R0, R0, R3, RZ ;  /* 0x0000000300007219 */ /* 0x000fe200000006ff */
[----:B------:R-:W-:Y:S02]  /*3780*/  IMAD.SHL.U32 R3, R3, 0x20, RZ ;  /* 0x0000002003037824 */ /* 0x000fe400078e00ff */
[----:B------:R1:W-:Y:S04]  /*3790*/  ATOMS.OR RZ, [UR4+0x14], R2 ;  /* 0x00001402ffff798c */ /* 0x0003e8000b000004 */
[----:B------:R1:W-:Y:S04]  /*37a0*/  ATOMS.OR RZ, [UR4+0x18], R0 ;  /* 0x00001800ffff798c */ /* 0x0003e8000b000004 */
[----:B------:R1:W-:Y:S01]  /*37b0*/  STS [UR45+0x1b0], R3 ;  /* 0x0001b003ff007988 */ /* 0x0003e2000800082d */
[----:B------:R-:W-:Y:S05]  /*37c0*/  BRA `(.L_x_58) ;  /* 0x0000000000107947 */ /* 0x000fea0003800000 */
.L_x_57:
[----:B------:R-:W-:Y:S02]  /*37d0*/  MOV R0, 0xffffffff ;  /* 0xffffffff00007802 */ /* 0x000fe40000000f00 */
[----:B------:R-:W-:-:S03]  /*37e0*/  MOV R2, 0x3810 ;  /* 0x0000381000027802 */ /* 0x000fc60000000f00 */
[----:B------:R1:W-:Y:S04]  /*37f0*/  STS [UR45+0x1b0], R0 ;  /* 0x0001b000ff007988 */ /* 0x0003e8000800082d */
[----:B-1-3-5:R-:W-:Y:S05]  /*3800*/  CALL.REL.NOINC `($__internal_1_$__cuda_sm10x_tcgen05_guardrail_trap_phase_invalid_during_alloc) ;  /* 0x0000006000207944 */ /* 0x02afea0003c00000 */
.L_x_58:
[----:B------:R-:W-:Y:S05]  /*3810*/  WARPSYNC.ALL ;  /* 0x0000000000007948 */ /* 0x000fea0003800000 */
[----:B------:R-:W2:Y:S01]  /*3820*/  S2UR UR6, SR_CgaCtaId ;  /* 0x00000000000679c3 */ /* 0x000ea20000008800 */
[----:B------:R-:W-:Y:S01]  /*3830*/  UMOV UR4, 0x400 ;  /* 0x0000040000047882 */ /* 0x000fe20000000000 */
[----:B------:R-:W-:-:S06]  /*3840*/  NOP ;  /* 0x0000000000007918 */ /* 0x000fcc0000000000 */
[----:B------:R-:W-:Y:S06]  /*3850*/  BAR.ARV 0x6, 0xa0 ;  /* 0x0182800000007b1d */ /* 0x000fec0000002000 */
[----:B------:R-:W-:Y:S01]  /*3860*/  IMAD.MOV.U32 R8, RZ, RZ, 0x1 ;  /* 0x00000001ff087424 */ /* 0x000fe200078e00ff */
[----:B------:R-:W-:Y:S01]  /*3870*/  UMOV UR15, URZ ;  /* 0x000000ff000f7c82 */ /* 0x000fe20008000000 */
[----:B------:R-:W-:Y:S01]  /*3880*/  UMOV UR14, URZ ;  /* 0x000000ff000e7c82 */ /* 0x000fe20008000000 */
[----:B------:R-:W-:Y:S01]  /*3890*/  UMOV UR20, 0x0 ;  /* 0x0000000000147882 */ /* 0x000fe20000000000 */
[----:B------:R-:W-:Y:S01]  /*38a0*/  UMOV UR21, 0x4200010 ;  /* 0x0420001000157882 */ /* 0x000fe20000000000 */
[----:B------:R-:W-:Y:S01]  /*38b0*/  UMOV UR18, 0x0 ;  /* 0x0000000000127882 */ /* 0x000fe20000000000 */
[----:B------:R-:W-:Y:S01]  /*38c0*/  UMOV UR19, 0x4200010 ;  /* 0x0420001000137882 */ /* 0x000fe20000000000 */
[----:B--2---:R-:W-:Y:S01]  /*38d0*/  ULEA UR6, UR6, UR4, 0x18 ;  /* 0x0000000406067291 */ /* 0x004fe2000f8ec0ff */
[----:B------:R-:W2:Y:S03]  /*38e0*/  LDCU.64 UR4, c[0x0][0x388] ;  /* 0x00007100ff0477ac */ /* 0x000ea60008000a00 */
[----:B------:R-:W-:-:S02]  /*38f0*/  UIADD3 UR9, UPT, UPT, UR6, 0x4400, URZ ;  /* 0x0000440006097890 */ /* 0x000fc4000fffe0ff */
[----:B------:R-:W-:-:S03]  /*3900*/  UIADD3 UR10, UPT, UPT, UR6, 0x15400, URZ ;  /* 0x00015400060a7890 */ /* 0x000fc6000fffe0ff */
[----:B------:R-:W1:Y:S01]  /*3910*/  LDS R9, [UR6+0x1b0] ;  /* 0x0001b006ff097984 */ /* 0x000e620008000800 */
[----:B------:R-:W-:Y:S02]  /*3920*/  USHF.R.U32.HI UR9, URZ, 0x4, UR9 ;  /* 0x00000004ff097899 */ /* 0x000fe40008011609 */
[----:B------:R-:W-:Y:S02]  /*3930*/  USHF.R.U32.HI UR10, URZ, 0x4, UR10 ;  /* 0x00000004ff0a7899 */ /* 0x000fe4000801160a */
[----:B------:R-:W-:Y:S02]  /*3940*/  ULOP3.LUT UR9, UR9, 0x3fff, URZ, 0xc0, !UPT ;  /* 0x00003fff09097892 */ /* 0x000fe4000f8ec0ff */
[----:B------:R-:W-:Y:S02]  /*3950*/  ULOP3.LUT UR10, UR10, 0x3fff, URZ, 0xc0, !UPT ;  /* 0x00003fff0a0a7892 */ /* 0x000fe4000f8ec0ff */
[----:B------:R-:W-:Y:S02]  /*3960*/  ULOP3.LUT UR9, UR9, 0x10000, URZ, 0xfc, !UPT ;  /* 0x0001000009097892 */ /* 0x000fe4000f8efcff */
[----:B--2---:R-:W-:-:S02]  /*3970*/  UIADD3 UR4, UPT, UPT, UR4, 0x1f, URZ ;  /* 0x0000001f04047890 */ /* 0x004fc4000fffe0ff */
[----:B------:R-:W-:Y:S02]  /*3980*/  ULOP3.LUT UR10, UR10, 0x10000, URZ, 0xfc, !UPT ;  /* 0x000100000a0a7892 */ /* 0x000fe4000f8efcff */
[----:B------:R-:W-:-:S04]  /*3990*/  USHF.R.S32.HI UR7, URZ, 0x1f, UR4 ;  /* 0x0000001fff077899 */ /* 0x000fc80008011404 */
[----:B------:R-:W-:-:S03]  /*39a0*/  ULEA.HI UR7, UR7, UR4, URZ, 0x5 ;  /* 0x0000000407077291 */ /* 0x000fc6000f8f28ff */
[----:B------:R-:W2:Y:S01]  /*39b0*/  LDCU UR4, c[0x0][0x390] ;  /* 0x00007200ff0477ac */ /* 0x000ea20008000800 */
[----:B------:R-:W-:-:S04]  /*39c0*/  USHF.R.S32.HI UR7, URZ, 0x5, UR7 ;  /* 0x00000005ff077899 */ /* 0x000fc80008011407 */
[----:B------:R-:W-:Y:S02]  /*39d0*/  UIMAD UR7, UR7, UR5, URZ ;  /* 0x00000005070772a4 */ /* 0x000fe4000f8e02ff */
[----:B------:R-:W-:-:S04]  /*39e0*/  UIADD3 UR5, UPT, UPT, UR6, 0x168, URZ ;  /* 0x0000016806057890 */ /* 0x000fc8000fffe0ff */
[----:B------:R-:W-:Y:S01]  /*39f0*/  UPRMT UR5, URZ, 0x654, UR5 ;  /* 0x00000654ff057896 */ /* 0x000fe20008000005 */
[C---:B-1----:R-:W-:Y:S01]  /*3a00*/  VIADD R3, R9.reuse, 0x80 ;  /* 0x0000008009037836 */ /* 0x042fe20000000000 */
[----:B------:R-:W-:Y:S01]  /*3a10*/  LOP3.LUT R2, R9, 0xffff, RZ, 0xc0, !PT ;  /* 0x0000ffff09027812 */ /* 0x000fe200078ec0ff */
[----:B--2---:R-:W-:-:S03]  /*3a20*/  UIMAD UR4, UR7, UR4, URZ ;  /* 0x00000004070472a4 */ /* 0x004fc6000f8e02ff */
[----:B------:R-:W-:Y:S01]  /*3a30*/  LOP3.LUT R3, R3, 0xffff, RZ, 0xc0, !PT ;  /* 0x0000ffff03037812 */ /* 0x000fe200078ec0ff */
[----:B------:R-:W-:Y:S02]  /*3a40*/  UIADD3 UR16, UPT, UPT, UR4, -0x1, URZ ;  /* 0xffffffff04107890 */ /* 0x000fe4000fffe0ff */
[----:B------:R-:W-:Y:S02]  /*3a50*/  UISETP.GE.AND UP2, UPT, UR4, 0x1, UPT ;  /* 0x000000010400788c */ /* 0x000fe4000bf46270 */
[----:B------:R1:W-:Y:S02]  /*3a60*/  STL.64 [R1], R2 ;  /* 0x0000000201007387 */ /* 0x0003e40000100a00 */
[----:B-1----:R-:W-:-:S07]  /*3a70*/  CS2R R2, SRZ ;  /* 0x0000000000027805 */ /* 0x002fce000001ff00 */
.L_x_67:
[----:B-1----:R-:W-:-:S04]  /*3a80*/  SHF.L.U32 R5, R3, 0x1f, RZ ;  /* 0x0000001f03057819 */ /* 0x002fc800000006ff */
[----:B------:R-:W1:Y:S02]  /*3a90*/  SYNCS.PHASECHK.TRANS64.TRYWAIT P0, [UR6+0x160], R5 ;  /* 0x00016005ff0075a7 */ /* 0x000e640008001106 */
[----:B-12---:R-:W-:Y:S05]  /*3aa0*/  @!P0 BRA `(.L_x_61) ;  /* 0x00000054009c8947 */ /* 0x006fea0003800000 */
.L_x_178:
[----:B-1----:R-:W1:Y:S01]  /*3ab0*/  LDS.128 R4, [UR6+0x1a0] ;  /* 0x0001a006ff047984 */ /* 0x002e620008000c00 */
[----:B------:R-:W-:Y:S01]  /*3ac0*/  ULEA UR8, UR15, UR6, 0x3 ;  /* 0x000000060f087291 */ /* 0x000fe2000f8e18ff */
[----:B------:R-:W-:Y:S01]  /*3ad0*/  SHF.L.U32 R0, R8, 0x1f, RZ ;  /* 0x0000001f08007819 */ /* 0x000fe200000006ff */
[----:B------:R-:W-:Y:S01]  /*3ae0*/  @!PT LDS RZ, [RZ] ;  /* 0x00000000fffff984 */ /* 0x000fe20000000800 */
[----:B------:R-:W-:Y:S01]  /*3af0*/  @!PT LDS RZ, [RZ] ;  /* 0x00000000fffff984 */ /* 0x000fe20000000800 */
[----:B------:R-:W-:Y:S01]  /*3b00*/  @!PT LDS RZ, [RZ] ;  /* 0x00000000fffff984 */ /* 0x000fe20000000800 */
[----:B------:R-:W-:Y:S01]  /*3b10*/  @!PT LDS RZ, [RZ] ;  /* 0x00000000fffff984 */ /* 0x000fe20000000800 */
[----:B------:R2:W-:Y:S06]  /*3b20*/  MEMBAR.ALL.CTA ;  /* 0x0000000000007992 */ /* 0x0005ec0000008000 */
[----:B--2---:R-:W2:Y:S02]  /*3b30*/  FENCE.VIEW.ASYNC.S ;  /* 0x00000000000073c6 */ /* 0x004ea40000000000 */
[----:B--2---:R-:W-:Y:S01]  /*3b40*/  SYNCS.ARRIVE.TRANS64.RED.A1T0 RZ, [UR5], RZ ;  /* 0x000000ffffff79a7 */ /* 0x004fe20008100405 */
[----:B------:R-:W2:Y:S01]  /*3b50*/  SYNCS.PHASECHK.TRANS64.TRYWAIT P0, [UR8+0x180], R0 ;  /* 0x00018000ff0075a7 */ /* 0x000ea20008001108 */
[----:B-1----:R-:W-:Y:S01]  /*3b60*/  LOP3.LUT P2, RZ, R6, 0x1, RZ, 0xc0, !PT ;  /* 0x0000000106ff7812 */ /* 0x002fe2000784c0ff */
[----:B--2---:R-:W-:-:S12]  /*3b70*/  @!P0 BRA `(.L_x_62) ;  /* 0x0000005400808947 */ /* 0x004fd80003800000 */
.L_x_180:
[----:B------:R-:W-:Y:S05]  /*3b80*/  BRA.U !UP2, `(.L_x_63) ;  /* 0x000000010ac47547 */ /* 0x000fea000b800000 */
[----:B-1----:R-:W-:Y:S01]  /*3b90*/  IMAD.U32 R0, RZ, RZ, UR15 ;  /* 0x0000000fff007e24 */ /* 0x002fe2000f8e00ff */
[----:B------:R-:W-:-:S04]  /*3ba0*/  ULEA UR4, UR14, UR6, 0x3 ;  /* 0x000000060e047291 */ /* 0x000fc8000f8e18ff */
[----:B------:R-:W-:Y:S02]  /*3bb0*/  LEA R4, R0, R1, 0x2 ;  /* 0x0000000100047211 */ /* 0x000fe400078e10ff */
[----:B------:R-:W-:-:S04]  /*3bc0*/  SHF.L.U32 R0, R2, 0x1f, RZ ;  /* 0x0000001f02007819 */ /* 0x000fc800000006ff */
[----:B------:R-:W5:Y:S01]  /*3bd0*/  LDL R4, [R4] ;  /* 0x0000000004047983 */ /* 0x000f620000100800 */
[----:B------:R1:W2:Y:S01]  /*3be0*/  SYNCS.PHASECHK.TRANS64.TRYWAIT P1, [UR4], R0 ;  /* 0x00000000ff0075a7 */ /* 0x0002a20008021104 */
[----:B------:R-:W-:Y:S01]  /*3bf0*/  UPLOP3.LUT UP3, UPT, UPT, UPT, UPT, 0x40, 0x4 ;  /* 0x000000000004789c */ /* 0x000fe20003f6e870 */
[----:B------:R-:W-:Y:S01]  /*3c00*/  UMOV UR13, UR16 ;  /* 0x00000010000d7c82 */ /* 0x000fe20008000000 */
[----:B------:R-:W-:-:S09]  /*3c10*/  UMOV UR12, UR14 ;  /* 0x0000000e000c7c82 */ /* 0x000fd20008000000 */
.L_x_66:
[----:B------:R-:W-:Y:S01]  /*3c20*/  ULEA UR7, UR12, UR6, 0x3 ;  /* 0x000000060c077291 */ /* 0x000fe2000f8e18ff */
[----:B-12-4-:R-:W-:Y:S11]  /*3c30*/  @P1 BRA `(.L_x_64) ;  /* 0x00000000000c1947 */ /* 0x016ff60003800000 */
[----:B------:R-:W-:Y:S04]  /*3c40*/  SHF.L.U32 R5, R2, 0x1f, RZ ;  /* 0x0000001f02057819 */ /* 0x000fe800000006ff */
[----:B------:R-:W2:Y:S02]  /*3c50*/  SYNCS.PHASECHK.TRANS64.TRYWAIT P0, [UR7], R5 ;  /* 0x00000005ff0075a7 */ /* 0x000ea40008001107 */
[----:B--2---:R-:W-:Y:S05]  /*3c60*/  @!P0 BRA `(.L_x_65) ;  /* 0x00000054005c8947 */ /* 0x004fea0003800000 */
.L_x_64:
[----:B------:R-:W-:Y:S01]  /*3c70*/  UISETP.NE.AND UP0, UPT, UR13, URZ, UPT ;  /* 0x000000ff0d00728c */ /* 0x000fe2000bf05270 */
[----:B------:R-:W-:Y:S01]  /*3c80*/  PLOP3.LUT P1, PT, PT, PT, PT, 0x80, 0x8 ;  /* 0x000000000008781c */ /* 0x000fe20003f2f070 */
[----:B------:R-:W-:Y:S02]  /*3c90*/  UIADD3 UR14, UPT, UPT, UR12, 0x1, URZ ;  /* 0x000000010c0e7890 */ /* 0x000fe4000fffe0ff */
[----:B------:R-:W-:Y:S02]  /*3ca0*/  ULEA UR22, UR12, UR10, 0x9 ;  /* 0x0000000a0c167291 */ /* 0x000fe4000f8e48ff */
[----:B------:R-:W-:Y:S01]  /*3cb0*/  UISETP.NE.AND UP1, UPT, UR14, 0x11, UPT ;  /* 0x000000110e00788c */ /* 0x000fe2000bf25270 */
[----:B------:R-:W-:Y:S01]  /*3cc0*/  PLOP3.LUT P0, PT, PT, PT, UP0, 0x80, 0x8 ;  /* 0x000000000008781c */ /* 0x000fe20003f0f008 */
[----:B------:R-:W-:Y:S02]  /*3cd0*/  ULEA UR24, UR12, UR9, 0x8 ;  /* 0x000000090c187291 */ /* 0x000fe4000f8e40ff */
[----:B------:R-:W-:Y:S02]  /*3ce0*/  USEL UR11, URZ, 0x1, UP1 ;  /* 0x00000001ff0b7887 */ /* 0x000fe40008800000 */
[----:B------:R-:W-:Y:S02]  /*3cf0*/  USEL UR14, UR14, URZ, UP1 ;  /* 0x000000ff0e0e7287 */ /* 0x000fe40008800000 */
[----:B------:R-:W-:Y:S02]  /*3d00*/  UIADD3 UR26, UPT, UPT, UR22, 0x2, URZ ;  /* 0x00000002161a7890 */ /* 0x000fe4000fffe0ff */
[----:B------:R-:W-:Y:S01]  /*3d10*/  @UP0 ULEA UR4, UR14, UR6, 0x3 ;  /* 0x000000060e040291 */ /* 0x000fe2000f8e18ff */
[----:B------:R-:W-:Y:S01]  /*3d20*/  LOP3.LUT R2, R2, UR11, RZ, 0x3c, !PT ;  /* 0x0000000b02027c12 */ /* 0x000fe2000f8e3cff */
[----:B------:R-:W-:Y:S02]  /*3d30*/  UIADD3 UR28, UPT, UPT, UR24, 0x2, URZ ;  /* 0x00000002181c7890 */ /* 0x000fe4000fffe0ff */
[----:B------:R-:W-:Y:S01]  /*3d40*/  UIADD3 UR17, UPT, UPT, UR7, 0x88, URZ ;  /* 0x0000008807117890 */ /* 0x000fe2000fffe0ff */
[----:B-1----:R-:W-:Y:S01]  /*3d50*/  @P0 SHF.L.U32 R0, R2, 0x1f, RZ ;  /* 0x0000001f02000819 */ /* 0x002fe200000006ff */
[----:B------:R-:W-:Y:S01]  /*3d60*/  UIADD3 UR7, UPT, UPT, UR13, 0x1, URZ ;  /* 0x000000010d077890 */ /* 0x000fe2000fffe0ff */
[----:B------:R-:W-:Y:S02]  /*3d70*/  UMOV UR23, 0x80004020 ;  /* 0x8000402000177882 */ /* 0x000fe40000000000 */
[----:B------:R4:W1:Y:S01]  /*3d80*/  @P0 SYNCS.PHASECHK.TRANS64.TRYWAIT P1, [UR4], R0 ;  /* 0x00000000ff0005a7 */ /* 0x0008620008021104 */
[----:B------:R-:W-:Y:S11]  /*3d90*/  ELECT P0, URZ, PT ;  /* 0x0000000000ff782f */ /* 0x000ff60003800000 */
[----:B------:R-:W-:Y:S02]  /*3da0*/  @!UPT UIADD3 URZ, UPT, UPT, URZ, URZ, URZ ;  /* 0x000000fffffff290 */ /* 0x000fe4000fffe0ff */
[C---:B-----5:R-:W-:Y:S02]  /*3db0*/  @P0 R2UR.BROADCAST UR11, R4.reuse ;  /* 0x00000000040b02ca */ /* 0x060fe400008e0000 */
[----:B------:R-:W-:Y:S11]  /*3dc0*/  ELECT P0, URZ, PT ;  /* 0x0000000000ff782f */ /* 0x000ff60003800000 */
[----:B------:R-:W-:Y:S02]  /*3dd0*/  @!UPT UIADD3 URZ, UPT, UPT, URZ, URZ, URZ ;  /* 0x000000fffffff290 */ /* 0x000fe4000fffe0ff */
[----:B------:R-:W-:Y:S01]  /*3de0*/  @P0 R2UR.BROADCAST UR4, R4 ;  /* 0x00000000040402ca */ /* 0x000fe200008e0000 */
[----:B------:R-:W-:Y:S02]  /*3df0*/  UISETP.GT.U32.AND UP0, UPT, UR7, 0x1, UPT ;  /* 0x000000010700788c */ /* 0x000fe4000bf04070 */
[----:B------:R-:W-:Y:S01]  /*3e00*/  UIADD3 UR13, UPT, UPT, UR13, -0x1, URZ ;  /* 0xffffffff0d0d7890 */ /* 0x000fe2000fffe0ff */
[----:B------:R-:W-:Y:S01]  /*3e10*/  UMOV UR25, 0x80004020 ;  /* 0x8000402000197882 */ /* 0x000fe20000000000 */
[----:B------:R-:W-:Y:S01]  /*3e20*/  UMOV UR27, 0x80004020 ;  /* 0x80004020001b7882 */ /* 0x000fe20000000000 */
[----:B------:R-:W-:Y:S01]  /*3e30*/  UMOV UR29, 0x80004020 ;  /* 0x80004020001d7882 */ /* 0x000fe20000000000 */
[----:B------:R-:W-:Y:S01]  /*3e40*/  UMOV UR12, UR14 ;  /* 0x0000000e000c7c82 */ /* 0x000fe20008000000 */
[----:B------:R4:W-:Y:S01]  /*3e50*/  UTCHMMA gdesc[UR24], gdesc[UR22], tmem[UR11], tmem[UR20], idesc[UR21], UP3 ;  /* 0x00ff1416180075ea */ /* 0x0009e2000980000b */
[----:B------:R-:W-:Y:S04]  /*3e60*/  UPLOP3.LUT UP3, UPT, UPT, UPT, UPT, 0x80, 0x8 ;  /* 0x000000000008789c */ /* 0x000fe80003f6f070 */
[----:B------:R4:W-:Y:S01]  /*3e70*/  UTCHMMA gdesc[UR28], gdesc[UR26], tmem[UR4], tmem[UR18], idesc[UR19], UPT ;  /* 0x00ff121a1c0075ea */ /* 0x0009e2000b800004 */
[----:B------:R4:W-:Y:S01]  /*3e80*/  UTCBAR [UR17], URZ ;  /* 0x000000ff110073e9 */ /* 0x0009e200080000ff */
[----:B------:R-:W-:Y:S05]  /*3e90*/  BRA.U UP0, `(.L_x_66) ;  /* 0xfffffffd00607547 */ /* 0x000fea000b83ffff */
.L_x_63:
[----:B------:R-:W-:Y:S01]  /*3ea0*/  UIADD3 UR15, UPT, UPT, UR15, 0x1, URZ ;  /* 0x000000010f0f7890 */ /* 0x000fe2000fffe0ff */
[----:B------:R-:W-:Y:S01]  /*3eb0*/  LOP3.LUT R3, R3, 0x1, RZ, 0x3c, !PT ;  /* 0x0000000103037812 */ /* 0x000fe200078e3cff */
[----:B------:R-:W-:Y:S02]  /*3ec0*/  UIADD3 UR8, UPT, UPT, UR8, 0x170, URZ ;  /* 0x0000017008087890 */ /* 0x000fe4000fffe0ff */
[----:B------:R-:W-:-:S04]  /*3ed0*/  UISETP.NE.AND UP0, UPT, UR15, 0x2, UPT ;  /* 0x000000020f00788c */ /* 0x000fc8000bf05270 */
[----:B----4-:R-:W-:Y:S02]  /*3ee0*/  USEL UR4, URZ, 0x1, UP0 ;  /* 0x00000001ff047887 */ /* 0x010fe40008000000 */
[----:B------:R-:W-:Y:S01]  /*3ef0*/  USEL UR15, UR15, URZ, UP0 ;  /* 0x000000ff0f0f7287 */ /* 0x000fe20008000000 */
[----:B------:R2:W-:Y:S03]  /*3f00*/  UTCBAR [UR8], URZ ;  /* 0x000000ff080073e9 */ /* 0x0005e600080000ff */
[----:B------:R-:W-:Y:S01]  /*3f10*/  LOP3.LUT R8, R8, UR4, RZ, 0x3c, !PT ;  /* 0x0000000408087c12 */ /* 0x000fe2000f8e3cff */
[----:B------:R-:W-:Y:S07]  /*3f20*/  @P2 BRA `(.L_x_67) ;  /* 0xfffffff800d42947 */ /* 0x000fee000383ffff */
[----:B------:R-:W4:Y:S01]  /*3f30*/  S2UR UR4, SR_CgaCtaId ;  /* 0x00000000000479c3 */ /* 0x000f220000008800 */
[----:B------:R-:W-:Y:S01]  /*3f40*/  ELECT P0, URZ, PT ;  /* 0x0000000000ff782f */ /* 0x000fe20003800000 */
[----:B-1----:R-:W-:Y:S01]  /*3f50*/  IMAD.MOV.U32 R0, RZ, RZ, 0x1 ;  /* 0x00000001ff007424 */ /* 0x002fe200078e00ff */
[----:B------:R-:W-:Y:S01]  /*3f60*/  UIADD3 UR6, UPT, UPT, UR6, 0x180, URZ ;  /* 0x0000018006067890 */ /* 0x000fe2000fffe0ff */
[----:B------:R-:W-:Y:S01]  /*3f70*/  SHF.L.U32 R3, R8, 0x1f, RZ ;  /* 0x0000001f08037819 */ /* 0x000fe200000006ff */
[----:B------:R-:W-:-:S03]  /*3f80*/  UMOV UR5, 0x40 ;  /* 0x0000004000057882 */ /* 0x000fc60000000000 */
[----:B------:R-:W-:Y:S01]  /*3f90*/  UVIRTCOUNT.DEALLOC.SMPOOL 0x80 ;  /* 0x000000800000784c */ /* 0x000fe20000000000 */
[----:B----4-:R-:W-:Y:S02]  /*3fa0*/  ULEA UR4, UR4, UR5, 0x18 ;  /* 0x0000000504047291 */ /* 0x010fe4000f8ec0ff */
[----:B------:R-:W-:-:S07]  /*3fb0*/  ULEA UR5, UR15, UR6, 0x3 ;  /* 0x000000060f057291 */ /* 0x000fce000f8e18ff */
[----:B------:R1:W-:Y:S02]  /*3fc0*/  @P0 STS.U8 [UR4+0x1c], R0 ;  /* 0x00001c00ff000988 */ /* 0x0003e40008000004 */
[----:B------:R-:W4:Y:S02]  /*3fd0*/  SYNCS.PHASECHK.TRANS64.TRYWAIT P0, [UR5], R3 ;  /* 0x00000003ff0075a7 */ /* 0x000f240008001105 */
[----:B-1--4-:R-:W-:Y:S05]  /*3fe0*/  @!P0 BRA `(.L_x_68) ;  /* 0x0000005000948947 */ /* 0x012fea0003800000 */
.L_x_183:
[----:B------:R-:W-:-:S04]  /*3ff0*/  UIADD3 UR7, UPT, UPT, UR15, 0x1, URZ ;  /* 0x000000010f077890 */ /* 0x000fc8000fffe0ff */
[----:B------:R-:W-:-:S04]  /*4000*/  UISETP.NE.AND UP0, UPT, UR7, 0x2, UPT ;  /* 0x000000020700788c */ /* 0x000fc8000bf05270 */
[----:B------:R-:W-:Y:S02]  /*4010*/  USEL UR5, URZ, 0x1, UP0 ;  /* 0x00000001ff057887 */ /* 0x000fe40008000000 */
[----:B------:R-:W-:-:S04]  /*4020*/  USEL UR7, UR7, URZ, UP0 ;  /* 0x000000ff07077287 */ /* 0x000fc80008000000 */
[----:B------:R-:W-:Y:S01]  /*4030*/  ULEA UR7, UR7, UR6, 0x3 ;  /* 0x0000000607077291 */ /* 0x000fe2000f8e18ff */
[----:B-1----:R-:W-:-:S04]  /*4040*/  LOP3.LUT R3, R8, UR5, RZ, 0x3c, !PT ;  /* 0x0000000508037c12 */ /* 0x002fc8000f8e3cff */
[----:B------:R-:W-:-:S04]  /*4050*/  SHF.L.U32 R3, R3, 0x1f, RZ ;  /* 0x0000001f03037819 */ /* 0x000fc800000006ff */
[----:B------:R-:W1:Y:S02]  /*4060*/  SYNCS.PHASECHK.TRANS64.TRYWAIT P0, [UR7], R3 ;  /* 0x00000003ff0075a7 */ /* 0x000e640008001107 */
[----:B-1----:R-:W-:Y:S05]  /*4070*/  @!P0 BRA `(.L_x_69) ;  /* 0x0000005000888947 */ /* 0x002fea0003800000 */
.L_x_185:
[----:B------:R-:W-:Y:S01]  /*4080*/  NOP ;  /* 0x0000000000007918 */ /* 0x000fe20000000000 */
[----:B-1----:R-:W1:Y:S01]  /*4090*/  LDS R0, [UR4+0x14] ;  /* 0x00001404ff007984 */ /* 0x002e620008000800 */
[----:B------:R-:W-:Y:S01]  /*40a0*/  LOP3.LUT R2, R9, 0xffff, RZ, 0xc0, !PT ;  /* 0x0000ffff09027812 */ /* 0x000fe200078ec0ff */
[----:B------:R-:W-:Y:S02]  /*40b0*/  IMAD.MOV.U32 R3, RZ, RZ, 0xffff ;  /* 0x0000ffffff037424 */ /* 0x000fe400078e00ff */
[----:B------:R-:W-:Y:S01]  /*40c0*/  IMAD.MOV.U32 R5, RZ, RZ, 0x1 ;  /* 0x00000001ff057424 */ /* 0x000fe200078e00ff */
[----:B------:R-:W-:-:S04]  /*40d0*/  SHF.R.U32.HI R2, RZ, 0x5, R2 ;  /* 0x00000005ff027819 */ /* 0x000fc80000011602 */
[-C--:B------:R-:W-:Y:S02]  /*40e0*/  SHF.L.U32 R3, R3, R2.reuse, RZ ;  /* 0x0000000203037219 */ /* 0x080fe400000006ff */
[----:B------:R-:W-:Y:S02]  /*40f0*/  SHF.L.U32 R5, R5, R2, RZ ;  /* 0x0000000205057219 */ /* 0x000fe400000006ff */
[----:B-1----:R-:W-:-:S04]  /*4100*/  LOP3.LUT R0, R0, R3, RZ, 0xc0, !PT ;  /* 0x0000000300007212 */ /* 0x002fc800078ec0ff */
[----:B------:R-:W-:-:S13]  /*4110*/  ISETP.NE.AND P0, PT, R0, R3, PT ;  /* 0x000000030000720c */ /* 0x000fda0003f05270 */
[----:B------:R-:W-:Y:S05]  /*4120*/  @P0 BRA `(.L_x_70) ;  /* 0x00000000005c0947 */ /* 0x000fea0003800000 */
[----:B------:R-:W1:Y:S02]  /*4130*/  LDS R0, [UR4+0x18] ;  /* 0x00001804ff007984 */ /* 0x000e640008000800 */
[----:B-1----:R-:W-:-:S04]  /*4140*/  LOP3.LUT R0, R0, R5, RZ, 0xc0, !PT ;  /* 0x0000000500007212 */ /* 0x002fc800078ec0ff */
[----:B------:R-:W-:-:S13]  /*4150*/  ISETP.NE.AND P0, PT, R0, R5, PT ;  /* 0x000000050000720c */ /* 0x000fda0003f05270 */
[----:B------:R-:W-:Y:S05]  /*4160*/  @P0 BRA `(.L_x_71) ;  /* 0x0000000000400947 */ /* 0x000fea0003800000 */
[----:B--2---:R-:W-:Y:S01]  /*4170*/  R2UR UR8, R3 ;  /* 0x00000000030872ca */ /* 0x004fe200000e0000 */
[----:B------:R-:W1:Y:S01]  /*4180*/  S2R R2, SR_LANEID ;  /* 0x0000000000027919 */ /* 0x000e620000000000 */
[----:B------:R-:W-:Y:S01]  /*4190*/  LOP3.LUT R5, RZ, R5, RZ, 0x33, !PT ;  /* 0x00000005ff057212 */ /* 0x000fe200078e33ff */
[----:B------:R-:W-:Y:S02]  /*41a0*/  VOTEU.ANY UR7, UPT, PT ;  /* 0x0000000000077886 */ /* 0x000fe400038e0100 */
[----:B------:R-:W-:Y:S01]  /*41b0*/  UFLO.U32 UR7, UR7 ;  /* 0x00000007000772bd */ /* 0x000fe200080e0000 */
[----:B------:R-:W2:Y:S07]  /*41c0*/  REDUX UR5, R5 ;  /* 0x00000000050573c4 */ /* 0x000eae0000000000 */
[----:B------:R-:W-:-:S06]  /*41d0*/  ULOP3.LUT UR8, URZ, UR8, URZ, 0x33, !UPT ;  /* 0x00000008ff087292 */ /* 0x000fcc000f8e33ff */
[----:B------:R-:W-:-:S04]  /*41e0*/  IMAD.U32 R0, RZ, RZ, UR8 ;  /* 0x00000008ff007e24 */ /* 0x000fc8000f8e00ff */
[----:B------:R-:W4:Y:S02]  /*41f0*/  REDUX UR6, R0 ;  /* 0x00000000000673c4 */ /* 0x000f240000000000 */
[----:B------:R1:W-:Y:S02]  /*4200*/  UTCATOMSWS.AND URZ, UR8 ;  /* 0x0000000800ff79e3 */ /* 0x0003e40008000000 */
[----:B-1----:R-:W-:Y:S01]  /*4210*/  ISETP.EQ.U32.AND P0, PT, R2, UR7, PT ;  /* 0x0000000702007c0c */ /* 0x002fe2000bf02070 */
[----:B--2---:R-:W-:Y:S02]  /*4220*/  IMAD.U32 R2, RZ, RZ, UR5 ;  /* 0x00000005ff027e24 */ /* 0x004fe4000f8e00ff */
[----:B----4-:R-:W-:-:S10]  /*4230*/  IMAD.U32 R3, RZ, RZ, UR6 ;  /* 0x00000006ff037e24 */ /* 0x010fd4000f8e00ff */
[----:B------:R1:W-:Y:S04]  /*4240*/  @P0 ATOMS.AND RZ, [UR4+0x14], R3 ;  /* 0x00001403ffff098c */ /* 0x0003e8000a800004 */
[----:B------:R1:W-:Y:S01]  /*4250*/  @P0 ATOMS.AND RZ, [UR4+0x18], R2 ;  /* 0x00001802ffff098c */ /* 0x0003e2000a800004 */
[----:B------:R-:W-:Y:S05]  /*4260*/  BRA `(.L_x_72) ;  /* 0x0000000000147947 */ /* 0x000fea0003800000 */
.L_x_71:
[----:B------:R-:W-:Y:S02]  /*4270*/  MOV R2, 0x4290 ;  /* 0x0000429000027802 */ /* 0x000fe40000000f00 */
[----:B--23-5:R-:W-:Y:S05]  /*4280*/  CALL.REL.NOINC `($__internal_0_$__cuda_sm10x_tcgen05_guardrail_trap_col_being_dealloced_not_returned_by_alloc) ;  /* 0x0000005400747944 */ /* 0x02cfea0003c00000 */
[----:B------:R-:W-:Y:S05]  /*4290*/  BRA `(.L_x_72) ;  /* 0x0000000000087947 */ /* 0x000fea0003800000 */
.L_x_70:
[----:B------:R-:W-:Y:S02]  /*42a0*/  MOV R2, 0x42c0 ;  /* 0x000042c000027802 */ /* 0x000fe40000000f00 */
[----:B--23-5:R-:W-:Y:S05]  /*42b0*/  CALL.REL.NOINC `($__internal_2_$__cuda_sm10x_tcgen05_guardrail_trap_unallocated_columns_being_dealloced) ;  /* 0x0000005400807944 */ /* 0x02cfea0003c00000 */
.L_x_72:
[----:B------:R-:W-:Y:S01]  /*42c0*/  NOP ;  /* 0x0000000000007918 */ /* 0x000fe20000000000 */
[----:B------:R-:W-:Y:S05]  /*42d0*/  EXIT ;  /* 0x000000000000794d */ /* 0x000fea0003800000 */
.L_x_56:
[----:B------:R-:W-:-:S09]  /*42e0*/  UISETP.NE.OR UP2, UPT, UR8, 0x3, !UP2 ;  /* 0x000000030800788c */ /* 0x000fd2000d745670 */
[----:B------:R-:W-:Y:S05]  /*42f0*/  BRA.U UP2, `(.L_x_73) ;  /* 0x0000001102607547 */ /* 0x000fea000b800000 */
[----:B-----5:R-:W1:Y:S01]  /*4300*/  LDC.64 R32, c[0x0][0x988] ;  /* 0x00026200ff207b82 */ /* 0x020e620000000a00 */
[----:B------:R-:W2:Y:S01]  /*4310*/  LDCU.64 UR8, c[0x0][0x888] ;  /* 0x00011100ff0877ac */ /* 0x000ea20008000a00 */
[----:B------:R-:W-:Y:S02]  /*4320*/  IMAD.MOV.U32 R36, RZ, RZ, 0x1 ;  /* 0x00000001ff247424 */ /* 0x000fe400078e00ff */
[----:B------:R-:W-:Y:S01]  /*4330*/  IMAD.MOV.U32 R34, RZ, RZ, RZ ;  /* 0x000000ffff227224 */ /* 0x000fe200078e00ff */
[----:B------:R-:W4:Y:S03]  /*4340*/  LDCU.64 UR4, c[0x0][0x890] ;  /* 0x00011200ff0477ac */ /* 0x000f260008000a00 */
[----:B------:R-:W3:Y:S01]  /*4350*/  LDC.64 R24, c[0x0][0x980] ;  /* 0x00026000ff187b82 */ /* 0x000ee20000000a00 */
[----:B------:R-:W-:Y:S01]  /*4360*/  UMOV UR22, 0x400 ;  /* 0x0000040000167882 */ /* 0x000fe20000000000 */
[----:B------:R-:W-:-:S02]  /*4370*/  UPLOP3.LUT UP1, UPT, UPT, UPT, UPT, 0x40, 0x4 ;  /* 0x000000000004789c */ /* 0x000fc40003f2e870 */
[----:B------:R-:W-:-:S04]  /*4380*/  ULEA UR22, UR45, UR22, 0x18 ;  /* 0x000000162d167291 */ /* 0x000fc8000f8ec0ff */
[----:B------:R-:W3:Y:S01]  /*4390*/  LDC R0, c[0x0][0xb30] ;  /* 0x0002cc00ff007b82 */ /* 0x000ee20000000800 */
[----:B------:R-:W-:Y:S02]  /*43a0*/  UIADD3 UR23, UPT, UPT, UR22, 0x128, URZ ;  /* 0x0000012816177890 */ /* 0x000fe4000fffe0ff */
[----:B------:R-:W-:Y:S02]  /*43b0*/  UIADD3 UR33, UPT, UPT, UR22, 0x110, URZ ;  /* 0x0000011016217890 */ /* 0x000fe4000fffe0ff */
[----:B------:R-:W-:Y:S02]  /*43c0*/  UIADD3 UR25, UPT, UPT, UR22, 0x118, URZ ;  /* 0x0000011816197890 */ /* 0x000fe4000fffe0ff */
[----:B--2---:R-:W-:Y:S01]  /*43d0*/  UISETP.NE.U32.AND UP4, UPT, UR8, URZ, UPT ;  /* 0x000000ff0800728c */ /* 0x004fe2000bf85070 */
[----:B------:R-:W2:Y:S01]  /*43e0*/  LDC R27, c[0x0][0x370] ;  /* 0x0000dc00ff1b7b82 */ /* 0x000ea20000000800 */
[C---:B-1----:R-:W-:Y:S01]  /*43f0*/  ISETP.NE.AND P0, PT, R33.reuse, 0x1, PT ;  /* 0x000000012100780c */ /* 0x042fe20003f05270 */
[----:B----4-:R-:W-:Y:S01]  /*4400*/  UISETP.NE.U32.AND UP5, UPT, UR4, URZ, UPT ;  /* 0x000000ff0400728c */ /* 0x010fe2000bfa5070 */
[----:B------:R-:W-:Y:S01]  /*4410*/  R2UR UR7, R33 ;  /* 0x00000000210772ca */ /* 0x000fe200000e0000 */
[----:B------:R-:W-:Y:S01]  /*4420*/  UIADD3 UR15, UPT, UPT, UR22, 0x168, URZ ;  /* 0x00000168160f7890 */ /* 0x000fe2000fffe0ff */
[----:B------:R-:W-:Y:S01]  /*4430*/  IMAD.MOV.U32 R33, RZ, RZ, 0x1000 ;  /* 0x00001000ff217424 */ /* 0x000fe200078e00ff */
[----:B------:R-:W-:-:S02]  /*4440*/  UIADD3 UR17, UPT, UPT, UR22, 0x120, URZ ;  /* 0x0000012016117890 */ /* 0x000fc4000fffe0ff */
[----:B------:R-:W1:Y:S01]  /*4450*/  LDC R2, c[0x0][0xb0c] ;  /* 0x0002c300ff027b82 */ /* 0x000e620000000800 */
[----:B---3--:R-:W-:Y:S01]  /*4460*/  R2UR UR14, R24 ;  /* 0x00000000180e72ca */ /* 0x008fe200000e0000 */
[----:B------:R-:W-:Y:S02]  /*4470*/  UPRMT UR23, UR45, 0x654, UR23 ;  /* 0x000006542d177896 */ /* 0x000fe40008000017 */
[----:B------:R-:W-:Y:S02]  /*4480*/  UPRMT UR31, UR45, 0x654, UR33 ;  /* 0x000006542d1f7896 */ /* 0x000fe40008000021 */
[----:B------:R-:W-:Y:S02]  /*4490*/  UPRMT UR30, UR45, 0x654, UR25 ;  /* 0x000006542d1e7896 */ /* 0x000fe40008000019 */
[----:B------:R-:W3:Y:S01]  /*44a0*/  LDC R17, c[0x0][0xb20] ;  /* 0x0002c800ff117b82 */ /* 0x000ee20000000800 */
[----:B------:R-:W-:Y:S01]  /*44b0*/  ISETP.NE.AND P1, PT, R0, 0x1, PT ;  /* 0x000000010000780c */ /* 0x000fe20003f25270 */
[----:B------:R-:W-:-:S02]  /*44c0*/  UISETP.NE.AND.EX UP4, UPT, UR9, URZ, UPT, UP4 ;  /* 0x000000ff0900728c */ /* 0x000fc4000bf85340 */
[----:B------:R-:W-:Y:S02]  /*44d0*/  UPRMT UR15, URZ, 0x654, UR15 ;  /* 0x00000654ff0f7896 */ /* 0x000fe4000800000f */
[----:B------:R-:W-:Y:S02]  /*44e0*/  UPRMT UR45, UR45, 0x654, UR17 ;  /* 0x000006542d2d7896 */ /* 0x000fe40008000011 */
[----:B------:R-:W4:Y:S01]  /*44f0*/  LDC.64 R38, c[0x0][0x348] ;  /* 0x0000d200ff267b82 */ /* 0x000f220000000a00 */
[----:B------:R-:W-:Y:S01]  /*4500*/  UISETP.NE.AND.EX UP5, UPT, UR5, URZ, UPT, UP5 ;  /* 0x000000ff0500728c */ /* 0x000fe2000bfa5350 */
[----:B------:R-:W-:-:S06]  /*4510*/  VOTEU.ANY UP3, P0 ;  /* 0x0000000000ff7886 */ /* 0x000fcc0000060100 */
[----:B------:R-:W1:Y:S08]  /*4520*/  LDC.64 R20, c[0x0][0xb10] ;  /* 0x0002c400ff147b82 */ /* 0x000e700000000a00 */
[----:B------:R-:W1:Y:S08]  /*4530*/  LDC.64 R6, c[0x0][0xb18] ;  /* 0x0002c600ff067b82 */ /* 0x000e700000000a00 */
[----:B------:R-:W1:Y:S08]  /*4540*/  LDC.64 R4, c[0x0][0xb28] ;  /* 0x0002ca00ff047b82 */ /* 0x000e700000000a00 */
[----:B------:R-:W1:Y:S08]  /*4550*/  LDC.64 R22, c[0x0][0x990] ;  /* 0x00026400ff167b82 */ /* 0x000e700000000a00 */
[----:B--23--:R-:W1:Y:S02]  /*4560*/  LDC R18, c[0x0][0x374] ;  /* 0x0000dd00ff127b82 */ /* 0x00ce640000000800 */
.L_x_84:
[----:B------:R-:W-:Y:S04]  /*4570*/  SHF.L.U32 R3, R34, 0x1f, RZ ;  /* 0x0000001f22037819 */ /* 0x000fe800000006ff */
[----:B--2---:R-:W2:Y:S02]  /*4580*/  SYNCS.PHASECHK.TRANS64.TRYWAIT P0, [UR22+0x160], R3 ;  /* 0x00016003ff0075a7 */ /* 0x004ea40008001116 */
[----:B--2---:R-:W-:Y:S05]  /*4590*/  @!P0 BRA `(.L_x_74) ;  /* 0x0000004c00588947 */ /* 0x004fea0003800000 */
.L_x_187:
[----:B------:R-:W3:Y:S01]  /*45a0*/  LDS.128 R28, [UR22+0x1a0] ;  /* 0x0001a016ff1c7984 */ /* 0x000ee20008000c00 */
[----:B------:R-:W-:Y:S01]  /*45b0*/  ISETP.GE.AND P0, PT, R26, 0x1, PT ;  /* 0x000000011a00780c */ /* 0x000fe20003f06270 */
[----:B------:R-:W-:Y:S01]  /*45c0*/  @!PT LDS RZ, [RZ] ;  /* 0x00000000fffff984 */ /* 0x000fe20000000800 */
[----:B------:R-:W-:Y:S01]  /*45d0*/  @!PT LDS RZ, [RZ] ;  /* 0x00000000fffff984 */ /* 0x000fe20000000800 */
[----:B------:R-:W-:Y:S01]  /*45e0*/  @!PT LDS RZ, [RZ] ;  /* 0x00000000fffff984 */ /* 0x000fe20000000800 */
[----:B------:R-:W-:Y:S01]  /*45f0*/  @!PT LDS RZ, [RZ] ;  /* 0x00000000fffff984 */ /* 0x000fe20000000800 */
[----:B------:R5:W-:Y:S06]  /*4600*/  MEMBAR.ALL.CTA ;  /* 0x0000000000007992 */ /* 0x000bec0000008000 */
[----:B-----5:R-:W5:Y:S02]  /*4610*/  FENCE.VIEW.ASYNC.S ;  /* 0x00000000000073c6 */ /* 0x020f640000000000 */
[----:B-----5:R-:W-:Y:S01]  /*4620*/  SYNCS.ARRIVE.TRANS64.RED.A1T0 RZ, [UR15], RZ ;  /* 0x000000ffffff79a7 */ /* 0x020fe2000810040f */
[----:B---3--:R-:W-:Y:S11]  /*4630*/  LOP3.LUT P3, RZ, R30, 0x1, RZ, 0xc0, !PT ;  /* 0x000000011eff7812 */ /* 0x008ff6000786c0ff */
[----:B------:R-:W-:Y:S02]  /*4640*/  @!UPT UIADD3 URZ, UPT, UPT, URZ, URZ, URZ ;  /* 0x000000fffffff290 */ /* 0x000fe4000fffe0ff */
[----:B------:R-:W-:Y:S02]  /*4650*/  @P3 MOV R13, R28 ;  /* 0x0000001c000d3202 */ /* 0x000fe40000000f00 */
[----:B------:R-:W-:Y:S01]  /*4660*/  @P3 LOP3.LUT R8, R29, 0xffff, RZ, 0xc0, !PT ;  /* 0x0000ffff1d083812 */ /* 0x000fe200078ec0ff */
[----:B------:R-:W-:Y:S06]  /*4670*/  @!P0 BRA `(.L_x_75) ;  /* 0x0000000000a48947 */ /* 0x000fec0003800000 */
[----:B-1----:R-:W-:Y:S01]  /*4680*/  IMAD.HI.U32 R42, R18, R7, RZ ;  /* 0x00000007122a7227 */ /* 0x002fe200078e00ff */
[----:B------:R-:W-:Y:S02]  /*4690*/  ISETP.NE.AND P0, PT, R6, 0x1, PT ;  /* 0x000000010600780c */ /* 0x000fe40003f05270 */
[----:B------:R-:W-:Y:S01]  /*46a0*/  ISETP.NE.AND P2, PT, R26, 0x1, PT ;  /* 0x000000011a00780c */ /* 0x000fe20003f45270 */
[-C--:B------:R-:W-:Y:S01]  /*46b0*/  IMAD.HI.U32 R40, R27, R20.reuse, RZ ;  /* 0x000000141b287227 */ /* 0x080fe200078e00ff */
[----:B------:R-:W-:Y:S02]  /*46c0*/  SHF.R.U32.HI R37, RZ, R17, R42 ;  /* 0x00000011ff257219 */ /* 0x000fe4000001162a */
[----:B------:R-:W-:Y:S01]  /*46d0*/  ISETP.NE.AND P4, PT, R2, 0x1, PT ;  /* 0x000000010200780c */ /* 0x000fe20003f85270 */
[----:B------:R-:W-:Y:S01]  /*46e0*/  IMAD.HI.U32 R46, R8, R7, RZ ;  /* 0x00000007082e7227 */ /* 0x000fe200078e00ff */
[----:B------:R-:W-:Y:S02]  /*46f0*/  SHF.R.U32.HI R40, RZ, R21, R40 ;  /* 0x00000015ff287219 */ /* 0x000fe40000011628 */
[----:B--2---:R-:W-:Y:S01]  /*4700*/  SEL R3, R18, R37, !P0 ;  /* 0x0000002512037207 */ /* 0x004fe20004000000 */
[----:B------:R-:W-:Y:S01]  /*4710*/  IMAD.HI.U32 R42, R13, R20, RZ ;  /* 0x000000140d2a7227 */ /* 0x000fe200078e00ff */
[----:B------:R-:W-:Y:S02]  /*4720*/  SEL R11, R27, R40, !P4 ;  /* 0x000000281b0b7207 */ /* 0x000fe40006000000 */
[----:B------:R-:W-:Y:S01]  /*4730*/  SHF.R.U32.HI R37, RZ, R17, R46 ;  /* 0x00000011ff257219 */ /* 0x000fe2000001162e */
[-C--:B------:R-:W-:Y:S01]  /*4740*/  IMAD.HI.U32 R44, R3, R4.reuse, RZ ;  /* 0x00000004032c7227 */ /* 0x080fe200078e00ff */
[----:B------:R-:W-:Y:S02]  /*4750*/  SHF.R.U32.HI R42, RZ, R21, R42 ;  /* 0x00000015ff2a7219 */ /* 0x000fe4000001162a */
[----:B------:R-:W-:Y:S01]  /*4760*/  SEL R9, R8, R37, !P0 ;  /* 0x0000002508097207 */ /* 0x000fe20004000000 */
[-C--:B------:R-:W-:Y:S01]  /*4770*/  IMAD.HI.U32 R40, R11, R4.reuse, RZ ;  /* 0x000000040b287227 */ /* 0x080fe200078e00ff */
[-C--:B------:R-:W-:Y:S03]  /*4780*/  @P2 SHF.R.U32.HI R3, RZ, R5.reuse, R44 ;  /* 0x00000005ff032219 */ /* 0x080fe6000001162c */
[----:B------:R-:W-:Y:S01]  /*4790*/  IMAD.HI.U32 R14, R9, R4, RZ ;  /* 0x00000004090e7227 */ /* 0x000fe200078e00ff */
[----:B------:R-:W-:Y:S03]  /*47a0*/  @P2 SHF.R.U32.HI R11, RZ, R5, R40 ;  /* 0x00000005ff0b2219 */ /* 0x000fe60000011628 */
[C---:B------:R-:W-:Y:S01]  /*47b0*/  IMAD R10, R26.reuse, R3, RZ ;  /* 0x000000031a0a7224 */ /* 0x040fe200078e02ff */
[----:B------:R-:W-:Y:S01]  /*47c0*/  SEL R3, R13, R42, !P4 ;  /* 0x0000002a0d037207 */ /* 0x000fe20006000000 */
[C---:B------:R-:W-:Y:S01]  /*47d0*/  IMAD R12, R26.reuse, R11, RZ ;  /* 0x0000000b1a0c7224 */ /* 0x040fe200078e02ff */
[-C--:B------:R-:W-:Y:S02]  /*47e0*/  SHF.R.U32.HI R14, RZ, R5.reuse, R14 ;  /* 0x00000005ff0e7219 */ /* 0x080fe4000001160e */
[C---:B------:R-:W-:Y:S02]  /*47f0*/  ISETP.GE.AND P0, PT, R9.reuse, R10, PT ;  /* 0x0000000a0900720c */ /* 0x040fe40003f06270 */
[----:B------:R-:W-:Y:S02]  /*4800*/  SEL R15, R9, R14, !P2 ;  /* 0x0000000e090f7207 */ /* 0x000fe40005000000 */
[C---:B------:R-:W-:Y:S03]  /*4810*/  ISETP.GE.OR P0, PT, R3.reuse, R12, P0 ;  /* 0x0000000c0300720c */ /* 0x040fe60000706670 */
[----:B------:R-:W-:Y:S04]  /*4820*/  IMAD.MOV R14, RZ, RZ, -R15 ;  /* 0x000000ffff0e7224 */ /* 0x000fe800078e0a0f */
[----:B------:R-:W-:Y:S06]  /*4830*/  IMAD R14, R26, R14, R9 ;  /* 0x0000000e1a0e7224 */ /* 0x000fec00078e0209 */
[C---:B------:R-:W-:Y:S05]  /*4840*/  @!P0 IMAD.HI.U32 R10, R3.reuse, R4, RZ ;  /* 0x00000004030a8227 */ /* 0x040fea00078e00ff */
[----:B------:R-:W-:Y:S04]  /*4850*/  @!P0 SHF.R.U32.HI R10, RZ, R5, R10 ;  /* 0x00000005ff0a8219 */ /* 0x000fe8000001160a */
[----:B------:R-:W-:Y:S01]  /*4860*/  @!P0 SEL R0, R3, R10, !P2 ;  /* 0x0000000a03008207 */ /* 0x000fe20005000000 */
[----:B------:R-:W-:Y:S03]  /*4870*/  IMAD.MOV R10, RZ, RZ, -R3 ;  /* 0x000000ffff0a7224 */ /* 0x000fe600078e0a03 */
[----:B------:R-:W-:Y:S01]  /*4880*/  @!P0 IADD3 R15, PT, PT, R15, -R0, RZ ;  /* 0x800000000f0f8210 */ /* 0x000fe20007ffe0ff */
[----:B------:R-:W-:Y:S01]  /*4890*/  @!P0 IMAD R0, R11, R14, R0 ;  /* 0x0000000e0b008224 */ /* 0x000fe200078e0200 */
[----:B------:R-:W-:Y:S01]  /*48a0*/  IADD3 R11, PT, PT, -R9, RZ, RZ ;  /* 0x000000ff090b7210 */ /* 0x000fe20007ffe1ff */
[----:B------:R-:W-:Y:S02]  /*48b0*/  IMAD R13, R2, R10, R13 ;  /* 0x0000000a020d7224 */ /* 0x000fe400078e020d */
[----:B------:R-:W-:Y:S02]  /*48c0*/  @!P0 IMAD R9, R15, R26, R3 ;  /* 0x0000001a0f098224 */ /* 0x000fe400078e0203 */
[----:B------:R-:W-:Y:S02]  /*48d0*/  @!P0 IMAD.MOV.U32 R3, RZ, RZ, R0 ;  /* 0x000000ffff038224 */ /* 0x000fe400078e0000 */
[----:B------:R-:W-:Y:S02]  /*48e0*/  IMAD R8, R6, R11, R8 ;  /* 0x0000000b06087224 */ /* 0x000fe400078e0208 */
[----:B------:R-:W-:Y:S02]  /*48f0*/  IMAD R13, R3, R2, R13 ;  /* 0x00000002030d7224 */ /* 0x000fe400078e020d */
[----:B------:R-:W-:Y:S02]  /*4900*/  IMAD R8, R9, R6, R8 ;  /* 0x0000000609087224 */ /* 0x000fe400078e0208 */
.L_x_75:
[----:B------:R-:W-:Y:S05]  /*4910*/  BRA.U UP1, `(.L_x_76) ;  /* 0x0000000101107547 */ /* 0x000fea000b800000 */
[----:B--2---:R-:W-:Y:S04]  /*4920*/  MOV R0, UR6 ;  /* 0x0000000600007c02 */ /* 0x004fe80008000f00 */
[----:B------:R-:W-:Y:S04]  /*4930*/  SHF.L.U32 R3, R0, 0x1f, RZ ;  /* 0x0000001f00037819 */ /* 0x000fe800000006ff */
[----:B------:R-:W2:Y:S02]  /*4940*/  SYNCS.PHASECHK.TRANS64.TRYWAIT P0, [UR22+0x158], R3 ;  /* 0x00015803ff0075a7 */ /* 0x000ea40008001116 */
[----:B--2---:R-:W-:Y:S05]  /*4950*/  @!P0 BRA `(.L_x_77) ;  /* 0x0000004800808947 */ /* 0x004fea0003800000 */
.L_x_76:
[----:B------:R-:W-:Y:S02]  /*4960*/  R2UR UR34, R16 ;  /* 0x00000000102272ca */ /* 0x000fe400000e0000 */
[----:B------:R-:W-:Y:S02]  /*4970*/  ISETP.NE.U32.AND P0, PT, RZ, UR4, PT ;  /* 0x00000004ff007c0c */ /* 0x000fe4000bf05070 */
[----:B------:R-:W-:Y:S02]  /*4980*/  SHF.L.U32 R12, R36, 0x1f, RZ ;  /* 0x0000001f240c7819 */ /* 0x000fe400000006ff */
[----:B------:R-:W-:Y:S07]  /*4990*/  ISETP.NE.AND.EX P0, PT, RZ, UR5, PT, P0 ;  /* 0x00000005ff007c0c */ /* 0x000fee000bf05300 */
[----:B------:R-:W-:Y:S01]  /*49a0*/  USHF.L.U32 UR34, UR34, 0x7, URZ ;  /* 0x0000000722227899 */ /* 0x000fe200080006ff */
[----:B------:R-:W-:Y:S11]  /*49b0*/  BRA.U !UP5, `(.L_x_78) ;  /* 0x000000010d347547 */ /* 0x000ff6000b800000 */
[----:B------:R-:W-:Y:S01]  /*49c0*/  UPLOP3.LUT UP0, UPT, UPT, UPT, UP4, 0x80, 0x8 ;  /* 0x000000000008789c */ /* 0x000fe20003f0f040 */
[----:B--2---:R-:W-:Y:S02]  /*49d0*/  HFMA2 R0, -RZ, RZ, 0, 5.9604644775390625e-08 ;  /* 0x00000001ff007431 */ /* 0x004fe400000001ff */
[----:B------:R-:W-:Y:S03]  /*49e0*/  IMAD.MOV.U32 R63, RZ, RZ, 0x1 ;  /* 0x00000001ff3f7424 */ /* 0x000fe600078e00ff */
[----:B------:R-:W-:Y:S05]  /*49f0*/  PLOP3.LUT P2, PT, PT, PT, UP0, 0x80, 0x8 ;  /* 0x000000000008781c */ /* 0x000fea0003f4f008 */
[----:B------:R-:W2:Y:S01]  /*4a00*/  @UP0 LDCU.64 UR10, c[0x0][0x888] ;  /* 0x00011100ff0a07ac */ /* 0x000ea20008000a00 */
[----:B------:R-:W-:Y:S07]  /*4a10*/  @UP0 UIMAD UR8, UR57, UR4, URZ ;  /* 0x00000004390802a4 */ /* 0x000fee000f8e02ff */
[----:B------:R-:W-:Y:S01]  /*4a20*/  @!P2 PRMT R63, R0, 0x7610, R63 ;  /* 0x00007610003fa816 */ /* 0x000fe2000000003f */
[----:B--2---:R-:W-:Y:S03]  /*4a30*/  @UP0 UIMAD.WIDE UR10, UR8, 0x4, UR10 ;  /* 0x00000004080a08a5 */ /* 0x004fe6000f8e020a */
[----:B------:R-:W2:Y:S03]  /*4a40*/  @!UP0 LDCU UR8, c[0x0][0x880] ;  /* 0x00011000ff0887ac */ /* 0x000ea60008000800 */
[----:B------:R-:W-:Y:S01]  /*4a50*/  IMAD.U32 R10, RZ, RZ, UR10 ;  /* 0x0000000aff0a7e24 */ /* 0x000fe2000f8e00ff */
[----:B------:R-:W-:Y:S05]  /*4a60*/  MOV R11, UR11 ;  /* 0x0000000b000b7c02 */ /* 0x000fea0008000f00 */
[----:B------:R3:W5:Y:S02]  /*4a70*/  @P2 LDG.E R35, desc[UR48][R10.64] ;  /* 0x000000300a232981 */ /* 0x000764000c1e1900 */
[----:B--23--:R-:W-:Y:S07]  /*4a80*/  @!P2 IMAD.U32 R35, RZ, RZ, UR8 ;  /* 0x00000008ff23ae24 */ /* 0x00cfee000f8e00ff */
.L_x_78:
[----:B-----5:R-:W-:Y:S01]  /*4a90*/  @!P0 FSETP.EQ.AND P4, PT, R35, RZ, PT ;  /* 0x000000ff2300820b */ /* 0x020fe20003f82000 */
[----:B------:R-:W-:Y:S01]  /*4aa0*/  @!UPT UIADD3 URZ, UPT, UPT, URZ, URZ, URZ ;  /* 0x000000fffffff290 */ /* 0x000fe2000fffe0ff */
[----:B------:R-:W-:Y:S11]  /*4ab0*/  @!P0 BRA `(.L_x_79) ;  /* 0x0000000000148947 */ /* 0x000ff60003800000 */
[----:B------:R-:W-:Y:S02]  /*4ac0*/  LOP3.LUT P0, RZ, R63, 0xff, RZ, 0xc0, !PT ;  /* 0x000000ff3fff7812 */ /* 0x000fe4000780c0ff */
[----:B------:R-:W-:Y:S04]  /*4ad0*/  PLOP3.LUT P4, PT, PT, PT, UP0, 0x80, 0x8 ;  /* 0x000000000008781c */ /* 0x000fe80003f8f008 */
[----:B------:R-:W-:Y:S07]  /*4ae0*/  PLOP3.LUT P4, PT, P4, PT, PT, 0x8, 0x80 ;  /* 0x000000000080781c */ /* 0x000fee000278e170 */
[----:B------:R-:W-:Y:S11]  /*4af0*/  @P0 FSETP.EQ.AND P4, PT, R35, RZ, PT ;  /* 0x000000ff2300020b */ /* 0x000ff60003f82000 */
[----:B------:R-:W-:Y:S02]  /*4b00*/  @!UPT UIADD3 URZ, UPT, UPT, URZ, URZ, URZ ;  /* 0x000000fffffff290 */ /* 0x000fe4000fffe0ff */
.L_x_79:
[----:B------:R-:W-:Y:S01]  /*4b10*/  ISETP.NE.AND P0, PT, R24, 0x1, PT ;  /* 0x000000011800780c */ /* 0x000fe20003f05270 */
[----:B------:R-:W3:Y:S01]  /*4b20*/  SYNCS.PHASECHK.TRANS64.TRYWAIT P2, [UR22+0x130], R12 ;  /* 0x0001300cff0075a7 */ /* 0x000ee20008041116 */
[----:B------:R-:W-:Y:S04]  /*4b30*/  IMAD.SHL.U32 R10, R19, 0x40, RZ ;  /* 0x00000040130a7824 */ /* 0x000fe800078e00ff */
[C---:B------:R-:W-:Y:S01]  /*4b40*/  IMAD.HI.U32 R9, R10.reuse, R25, RZ ;  /* 0x000000190a097227 */ /* 0x040fe200078e00ff */
[C---:B------:R-:W-:Y:S04]  /*4b50*/  R2UR UR35, R10.reuse ;  /* 0x000000000a2372ca */ /* 0x040fe800000e0000 */
[----:B------:R-:W-:Y:S04]  /*4b60*/  SHF.R.U32.HI R9, RZ, R32, R9 ;  /* 0x00000020ff097219 */ /* 0x000fe80000011609 */
[----:B------:R-:W-:Y:S02]  /*4b70*/  SEL R9, R10, R9, !P0 ;  /* 0x000000090a097207 */ /* 0x000fe40004000000 */
[----:B------:R-:W-:Y:S02]  /*4b80*/  ELECT P0, URZ, PT ;  /* 0x0000000000ff782f */ /* 0x000fe40003800000 */
[C---:B------:R-:W-:Y:S01]  /*4b90*/  R2UR UR8, R9.reuse ;  /* 0x00000000090872ca */ /* 0x040fe200000e0000 */
[C---:B-12---:R-:W-:Y:S01]  /*4ba0*/  IMAD.HI.U32 R0, R9.reuse, R22, RZ ;  /* 0x0000001609007227 */ /* 0x046fe200078e00ff */
[----:B------:R-:W-:Y:S02]  /*4bb0*/  PLOP3.LUT P4, PT, P4, P0, PT, 0xf2, 0x2f ;  /* 0x00000000002f781c */ /* 0x000fe40002781e72 */
[----:B------:R-:W-:Y:S01]  /*4bc0*/  R2UR UR36, R9 ;  /* 0x00000000092472ca */ /* 0x000fe200000e0000 */
[----:B------:R-:W-:Y:S01]  /*4bd0*/  IMAD.MOV R3, RZ, RZ, -R9 ;  /* 0x000000ffff037224 */ /* 0x000fe200078e0a09 */
[----:B------:R-:W-:Y:S04]  /*4be0*/  SHF.R.U32.HI R0, RZ, R23, R0 ;  /* 0x00000017ff007219 */ /* 0x000fe80000011600 */
[----:B------:R-:W-:Y:S02]  /*4bf0*/  R2UR UR37, R0 ;  /* 0x00000000002572ca */ /* 0x000fe400000e0000 */
[----:B------:R-:W-:Y:S03]  /*4c00*/  R2UR UR9, R3 ;  /* 0x00000000030972ca */ /* 0x000fe600000e0000 */
[----:B----4-:R-:W-:Y:S08]  /*4c10*/  @!P4 IADD3 R9, P0, PT, R38, 0x580, RZ ;  /* 0x000005802609c810 */ /* 0x010ff00007f1e0ff */
[----:B------:R-:W-:Y:S02]  /*4c20*/  USEL UR37, UR8, UR37, !UP3 ;  /* 0x0000002508257287 */ /* 0x000fe4000d800000 */
[----:B------:R-:W-:Y:S04]  /*4c30*/  UIMAD UR35, UR14, UR9, UR35 ;  /* 0x000000090e2372a4 */ /* 0x000fe8000f8e0223 */
[----:B------:R-:W-:Y:S05]  /*4c40*/  IMAD R0, RZ, RZ, -UR37 ;  /* 0x80000025ff007e24 */ /* 0x000fea000f8e02ff */
[----:B------:R-:W-:Y:S01]  /*4c50*/  R2UR UR8, R0 ;  /* 0x00000000000872ca */ /* 0x000fe200000e0000 */
[----:B------:R-:W-:Y:S11]  /*4c60*/  @!P4 IMAD.X R0, RZ, RZ, R39, P0 ;  /* 0x000000ffff00c224 */ /* 0x000ff600000e0627 */
[----:B------:R-:W-:Y:S01]  /*4c70*/  @!UPT UIADD3 URZ, UPT, UPT, URZ, URZ, URZ ;  /* 0x000000fffffff290 */ /* 0x000fe2000fffe0ff */
[----:B------:R-:W-:Y:S01]  /*4c80*/  UIMAD UR36, UR7, UR8, UR36 ;  /* 0x00000008072472a4 */ /* 0x000fe2000f8e0224 */
[----:B---3--:R-:W-:Y:S11]  /*4c90*/  @!P2 BRA `(.L_x_80) ;  /* 0x0000004400c8a947 */ /* 0x008ff60003800000 */
.L_x_190:
[----:B------:R-:W-:Y:S01]  /*4ca0*/  @!P4 R2UR UR8, R9 ;  /* 0x000000000908c2ca */ /* 0x000fe200000e0000 */
[----:B------:R-:W-:Y:S01]  /*4cb0*/  VOTEU.ALL UP2, P4 ;  /* 0x0000000000ff7886 */ /* 0x000fe20002040000 */
[----:B------:R-:W-:Y:S01]  /*4cc0*/  @!P4 R2UR UR9, R0 ;  /* 0x000000000009c2ca */ /* 0x000fe200000e0000 */
[----:B------:R-:W-:Y:S01]  /*4cd0*/  VOTEU.ALL UP1, P4 ;  /* 0x0000000000ff7886 */ /* 0x000fe20002020000 */
[----:B------:R-:W-:Y:S01]  /*4ce0*/  @!P4 IMAD.MOV.U32 R0, RZ, RZ, 0x1000 ;  /* 0x00001000ff00c424 */ /* 0x000fe200078e00ff */
[----:B------:R-:W-:Y:S01]  /*4cf0*/  @!P4 IADD3 R9, P0, PT, R38, 0x580, RZ ;  /* 0x000005802609c810 */ /* 0x000fe20007f1e0ff */
[----:B------:R-:W-:Y:S07]  /*4d00*/  @!UP2 UIADD3 UR32, UPT, UPT, UR22, 0x200, URZ ;  /* 0x000002001620a890 */ /* 0x000fee000fffe0ff */
[----:B------:R-:W-:Y:S02]  /*4d10*/  IMAD.U32 R10, RZ, RZ, UR8 ;  /* 0x00000008ff0a7e24 */ /* 0x000fe4000f8e00ff */
[----:B------:R-:W-:Y:S01]  /*4d20*/  IMAD.U32 R11, RZ, RZ, UR9 ;  /* 0x00000009ff0b7e24 */ /* 0x000fe2000f8e00ff */
[----:B------:R-:W-:Y:S02]  /*4d30*/  @!UP2 UPRMT UR9, URZ, 0x40, URZ ;  /* 0x00000040ff09a896 */ /* 0x000fe400080000ff */
[----:B------:R-:W-:Y:S02]  /*4d40*/  @!P4 R2UR UR10, R10 ;  /* 0x000000000a0ac2ca */ /* 0x000fe400000e0000 */
[----:B------:R-:W-:Y:S01]  /*4d50*/  @!P4 R2UR UR11, R11 ;  /* 0x000000000b0bc2ca */ /* 0x000fe200000e0000 */
[----:B------:R-:W-:Y:S11]  /*4d60*/  @!UP2 UPRMT UR8, UR9, 0x5410, URZ ;  /* 0x000054100908a896 */ /* 0x000ff600080000ff */
[----:B------:R-:W-:Y:S01]  /*4d70*/  @!UPT UIADD3 URZ, UPT, UPT, URZ, URZ, URZ ;  /* 0x000000fffffff290 */ /* 0x000fe2000fffe0ff */
[----:B------:R2:W-:Y:S01]  /*4d80*/  @!UP1 UTMALDG.4D.IM2COL [UR32], [UR10], UR8 ;  /* 0x000000200a0093b4 */ /* 0x0005e20008058008 */
[----:B------:R3:W-:Y:S01]  /*4d90*/  @!P4 SYNCS.ARRIVE.TRANS64.RED.A0TR RZ, [UR22+0x110], R0 ;  /* 0x00011000ffffc9a7 */ /* 0x0007e20008300416 */
[----:B------:R-:W-:Y:S01]  /*4da0*/  SYNCS.ARRIVE.TRANS64.RED.A1T0 RZ, [UR31], RZ ;  /* 0x000000ffffff79a7 */ /* 0x000fe2000810041f */
[----:B---3--:R-:W-:Y:S01]  /*4db0*/  @!P4 IMAD.X R0, RZ, RZ, R39, P0 ;  /* 0x000000ffff00c224 */ /* 0x008fe200000e0627 */
[----:B------:R-:W3:Y:S02]  /*4dc0*/  SYNCS.PHASECHK.TRANS64.TRYWAIT P2, [UR22+0x138], R12 ;  /* 0x0001380cff0075a7 */ /* 0x000ee40008041116 */
[----:B--23--:R-:W-:Y:S05]  /*4dd0*/  @!P2 BRA `(.L_x_81) ;  /* 0x000000440090a947 */ /* 0x00cfea0003800000 */
.L_x_192:
[----:B------:R-:W-:Y:S01]  /*4de0*/  @!P4 R2UR UR8, R0 ;  /* 0x000000000008c2ca */ /* 0x000fe200000e0000 */
[----:B------:R-:W-:Y:S01]  /*4df0*/  VOTEU.ALL UP2, P4 ;  /* 0x0000000000ff7886 */ /* 0x000fe20002040000 */
[----:B------:R-:W-:Y:S01]  /*4e00*/  @!P4 R2UR UR9, R9 ;  /* 0x000000000909c2ca */ /* 0x000fe200000e0000 */
[----:B------:R-:W-:Y:S01]  /*4e10*/  VOTEU.ALL UP1, P4 ;  /* 0x0000000000ff7886 */ /* 0x000fe20002020000 */
[----:B------:R-:W-:Y:S01]  /*4e20*/  @!P4 IMAD.MOV.U32 R0, RZ, RZ, 0x1000 ;  /* 0x00001000ff00c424 */ /* 0x000fe200078e00ff */
[----:B------:R-:W-:Y:S01]  /*4e30*/  UMOV UR27, UR35 ;  /* 0x00000023001b7c82 */ /* 0x000fe20008000000 */
[----:B------:R-:W-:Y:S01]  /*4e40*/  @!UP2 UIADD3 UR26, UPT, UPT, UR34, 0x20, URZ ;  /* 0x00000020221aa890 */ /* 0x000fe2000fffe0ff */
[----:B------:R-:W-:Y:S01]  /*4e50*/  @!P4 IADD3 R19, P0, PT, R38, 0x580, RZ ;  /* 0x000005802613c810 */ /* 0x000fe20007f1e0ff */
[----:B------:R-:W-:Y:S01]  /*4e60*/  @!UP2 UIADD3 UR24, UPT, UPT, UR22, 0x1200, URZ ;  /* 0x000012001618a890 */ /* 0x000fe2000fffe0ff */
[----:B------:R-:W-:Y:S01]  /*4e70*/  UMOV UR28, UR36 ;  /* 0x00000024001c7c82 */ /* 0x000fe20008000000 */
[----:B------:R-:W-:Y:S02]  /*4e80*/  UMOV UR29, UR37 ;  /* 0x00000025001d7c82 */ /* 0x000fe40008000000 */
[----:B------:R-:W-:Y:S02]  /*4e90*/  @!P4 IMAD.X R16, RZ, RZ, R39, P0 ;  /* 0x000000ffff10c224 */ /* 0x000fe400000e0627 */
        /* <DEDUP_REMOVED lines=10> */
[----:B------:R-:W3:Y:S02]  /*4f40*/  SYNCS.PHASECHK.TRANS64.TRYWAIT P2, [UR22+0x140], R12 ;  /* 0x0001400cff0075a7 */ /* 0x000ee40008041116 */
[----:B--23--:R-:W-:Y:S05]  /*4f50*/  @!P2 BRA `(.L_x_82) ;  /* 0x000000440048a947 */ /* 0x00cfea0003800000 */
.L_x_194:
[----:B------:R-:W2:Y:S01]  /*4f60*/  LDC.64 R14, c[0x0][0xb10] ;  /* 0x0002c400ff0e7b82 */ /* 0x000ea20000000a00 */
[----:B------:R-:W-:Y:S01]  /*4f70*/  @!P4 R2UR UR8, R16 ;  /* 0x000000001008c2ca */ /* 0x000fe200000e0000 */
[----:B------:R-:W-:Y:S01]  /*4f80*/  VOTEU.ALL UP2, P4 ;  /* 0x0000000000ff7886 */ /* 0x000fe20002040000 */
[----:B------:R-:W-:Y:S01]  /*4f90*/  @!P4 R2UR UR9, R19 ;  /* 0x000000001309c2ca */ /* 0x000fe200000e0000 */
[----:B------:R-:W-:Y:S01]  /*4fa0*/  VOTEU.ALL UP1, P4 ;  /* 0x0000000000ff7886 */ /* 0x000fe20002020000 */
[----:B------:R-:W-:Y:S03]  /*4fb0*/  @!P4 IMAD.MOV.U32 R16, RZ, RZ, 0x1000 ;  /* 0x00001000ff10c424 */ /* 0x000fe600078e00ff */
[----:B------:R-:W3:Y:S01]  /*4fc0*/  LDC.64 R10, c[0x0][0xb18] ;  /* 0x0002c600ff0a7b82 */ /* 0x000ee20000000a00 */
[----:B------:R-:W-:Y:S01]  /*4fd0*/  @!UP2 UIADD3 UR18, UPT, UPT, UR34, 0x40, URZ ;  /* 0x000000402212a890 */ /* 0x000fe2000fffe0ff */
[----:B------:R-:W-:Y:S01]  /*4fe0*/  @P3 SHF.R.U32.HI R28, RZ, 0x10, R29 ;  /* 0x00000010ff1c3819 */ /* 0x000fe2000001161d */
[----:B------:R-:W-:Y:S01]  /*4ff0*/  @!UP2 UIADD3 UR16, UPT, UPT, UR22, 0x2200, URZ ;  /* 0x000022001610a890 */ /* 0x000fe2000fffe0ff */
[----:B------:R-:W-:Y:S04]  /*5000*/  UMOV UR19, UR35 ;  /* 0x0000002300137c82 */ /* 0x000fe80008000000 */
[----:B------:R-:W4:Y:S01]  /*5010*/  @!P1 LDC R0, c[0x0][0xb20] ;  /* 0x0002c800ff009b82 */ /* 0x000f220000000800 */
[----:B------:R-:W-:Y:S01]  /*5020*/  UMOV UR20, UR36 ;  /* 0x0000002400147c82 */ /* 0x000fe20008000000 */
[----:B------:R-:W-:Y:S01]  /*5030*/  IMAD.U32 R41, RZ, RZ, UR8 ;  /* 0x00000008ff297e24 */ /* 0x000fe2000f8e00ff */
[----:B------:R-:W-:Y:S05]  /*5040*/  UMOV UR21, UR37 ;  /* 0x0000002500157c82 */ /* 0x000fea0008000000 */
[----:B-1----:R-:W1:Y:S01]  /*5050*/  @!P1 LDC R3, c[0x0][0xb0c] ;  /* 0x0002c300ff039b82 */ /* 0x002e620000000800 */
[----:B------:R-:W-:Y:S01]  /*5060*/  IMAD.U32 R40, RZ, RZ, UR9 ;  /* 0x00000009ff287e24 */ /* 0x000fe2000f8e00ff */
[----:B------:R-:W-:Y:S01]  /*5070*/  @!UP2 UPRMT UR9, URZ, 0x40, URZ ;  /* 0x00000040ff09a896 */ /* 0x000fe200080000ff */
[----:B------:R-:W-:Y:S02]  /*5080*/  @!P4 R2UR UR11, R41 ;  /* 0x00000000290bc2ca */ /* 0x000fe400000e0000 */
[----:B------:R-:W-:Y:S01]  /*5090*/  @P3 R2UR UR57, R28 ;  /* 0x000000001c3932ca */ /* 0x000fe200000e0000 */
[----:B------:R-:W-:Y:S01]  /*50a0*/  @!UP2 UPRMT UR8, UR9, 0x5410, URZ ;  /* 0x000054100908a896 */ /* 0x000fe200080000ff */
[----:B------:R-:W-:Y:S11]  /*50b0*/  @!P4 R2UR UR10, R40 ;  /* 0x00000000280ac2ca */ /* 0x000ff600000e0000 */
[----:B------:R-:W-:Y:S02]  /*50c0*/  @!UPT UIADD3 URZ, UPT, UPT, URZ, URZ, URZ ;  /* 0x000000fffffff290 */ /* 0x000fe4000fffe0ff */
[----:B------:R1:W-:Y:S01]  /*50d0*/  @!UP1 UTMALDG.4D.IM2COL [UR16], [UR10], UR8 ;  /* 0x000000100a0093b4 */ /* 0x0003e20008058008 */
[----:B------:R1:W-:Y:S02]  /*50e0*/  @!P4 SYNCS.ARRIVE.TRANS64.RED.A0TR RZ, [UR22+0x120], R16 ;  /* 0x00012010ffffc9a7 */ /* 0x0003e40008300416 */
[----:B-1----:R-:W-:Y:S01]  /*50f0*/  @!P1 ISETP.NE.AND P2, PT, R3, 0x1, PT ;  /* 0x000000010300980c */ /* 0x002fe20003f45270 */
[C---:B--2---:R-:W-:Y:S01]  /*5100*/  @!P1 IMAD.HI.U32 R14, R13.reuse, R14, RZ ;  /* 0x0000000e0d0e9227 */ /* 0x044fe200078e00ff */
[----:B---3--:R-:W-:Y:S03]  /*5110*/  @!P1 ISETP.NE.AND P0, PT, R10, 0x1, PT ;  /* 0x000000010a00980c */ /* 0x008fe60003f05270 */
[C---:B------:R-:W-:Y:S01]  /*5120*/  @!P1 IMAD.HI.U32 R11, R8.reuse, R11, RZ ;  /* 0x0000000b080b9227 */ /* 0x040fe200078e00ff */
[----:B------:R-:W-:Y:S04]  /*5130*/  @!P1 SHF.R.U32.HI R14, RZ, R15, R14 ;  /* 0x0000000fff0e9219 */ /* 0x000fe8000001160e */
[----:B----4-:R-:W-:Y:S02]  /*5140*/  @!P1 SHF.R.U32.HI R9, RZ, R0, R11 ;  /* 0x00000000ff099219 */ /* 0x010fe4000001160b */
[----:B------:R-:W-:Y:S01]  /*5150*/  @!P1 SEL R14, R13, R14, !P2 ;  /* 0x0000000e0d0e9207 */ /* 0x000fe20005000000 */
[----:B------:R-:W-:Y:S01]  /*5160*/  SYNCS.ARRIVE.TRANS64.RED.A1T0 RZ, [UR45], RZ ;  /* 0x000000ffffff79a7 */ /* 0x000fe2000810042d */
[----:B------:R-:W-:Y:S05]  /*5170*/  @!P1 SEL R9, R8, R9, !P0 ;  /* 0x0000000908099207 */ /* 0x000fea0004000000 */
[----:B------:R-:W-:Y:S01]  /*5180*/  @!P1 IMAD.IADD R0, R9, 0x1, -R14 ;  /* 0x0000000109009824 */ /* 0x000fe200078e0a0e */
[----:B------:R-:W1:Y:S01]  /*5190*/  SYNCS.PHASECHK.TRANS64.TRYWAIT P5, [UR22+0x148], R12 ;  /* 0x0001480cff0075a7 */ /* 0x000e6200080a1116 */
[----:B------:R-:W-:Y:S02]  /*51a0*/  @!P1 IMAD.IADD R9, R14, 0x1, -R9 ;  /* 0x000000010e099824 */ /* 0x000fe400078e0a09 */
[----:B------:R-:W-:Y:S02]  /*51b0*/  @!P1 IMAD R13, R0, R3, R13 ;  /* 0x00000003000d9224 */ /* 0x000fe400078e020d */
[----:B------:R-:W-:Y:S01]  /*51c0*/  @!P1 IMAD R8, R9, R10, R8 ;  /* 0x0000000a09089224 */ /* 0x000fe200078e0208 */
[----:B-1----:R-:W-:Y:S06]  /*51d0*/  @!P5 BRA `(.L_x_83) ;  /* 0x0000004000c0d947 */ /* 0x002fec0003800000 */
.L_x_196:
[----:B-1----:R-:W-:Y:S01]  /*51e0*/  @!P4 IADD3 R3, P0, PT, R38, 0x580, RZ ;  /* 0x000005802603c810 */ /* 0x002fe20007f1e0ff */
[----:B------:R-:W-:Y:S01]  /*51f0*/  VOTEU.ALL UP2, P4 ;  /* 0x0000000000ff7886 */ /* 0x000fe20002040000 */
[----:B------:R-:W-:Y:S01]  /*5200*/  VOTEU.ALL UP1, P4 ;  /* 0x0000000000ff7886 */ /* 0x000fe20002020000 */
[----:B------:R-:W-:Y:S01]  /*5210*/  UMOV UR11, UR35 ;  /* 0x00000023000b7c82 */ /* 0x000fe20008000000 */
[----:B------:R-:W-:Y:S01]  /*5220*/  @!P4 R2UR UR9, R3 ;  /* 0x000000000309c2ca */ /* 0x000fe200000e0000 */
[----:B------:R-:W-:Y:S01]  /*5230*/  @!P4 IMAD.X R0, RZ, RZ, R39, P0 ;  /* 0x000000ffff00c224 */ /* 0x000fe200000e0627 */
[----:B------:R-:W-:Y:S01]  /*5240*/  @!UP2 UPRMT UR16, URZ, 0x40, URZ ;  /* 0x00000040ff10a896 */ /* 0x000fe200080000ff */
[----:B------:R-:W-:Y:S01]  /*5250*/  LOP3.LUT R36, R36, 0x1, RZ, 0x3c, !PT ;  /* 0x0000000124247812 */ /* 0x000fe200078e3cff */
[----:B------:R-:W-:Y:S01]  /*5260*/  @!UP2 UIADD3 UR10, UPT, UPT, UR34, 0x60, URZ ;  /* 0x00000060220aa890 */ /* 0x000fe2000fffe0ff */
[----:B------:R-:W-:Y:S01]  /*5270*/  LOP3.LUT R34, R34, 0x1, RZ, 0x3c, !PT ;  /* 0x0000000122227812 */ /* 0x000fe200078e3cff */
[----:B------:R-:W-:Y:S01]  /*5280*/  @!UP2 UPRMT UR20, UR16, 0x5410, URZ ;  /* 0x000054101014a896 */ /* 0x000fe200080000ff */
[----:B------:R-:W-:Y:S01]  /*5290*/  @!P4 R2UR UR8, R0 ;  /* 0x000000000008c2ca */ /* 0x000fe200000e0000 */
[----:B------:R-:W-:Y:S01]  /*52a0*/  UMOV UR12, UR36 ;  /* 0x00000024000c7c82 */ /* 0x000fe20008000000 */
[----:B------:R-:W-:Y:S01]  /*52b0*/  UMOV UR13, UR37 ;  /* 0x00000025000d7c82 */ /* 0x000fe20008000000 */
[----:B------:R-:W-:Y:S02]  /*52c0*/  IMAD.IADD R16, R8, 0x1, R62 ;  /* 0x0000000108107824 */ /* 0x000fe400078e023e */
[----:B------:R-:W-:Y:S02]  /*52d0*/  IMAD.IADD R19, R13, 0x1, R64 ;  /* 0x000000010d137824 */ /* 0x000fe400078e0240 */
[----:B------:R-:W-:Y:S01]  /*52e0*/  IMAD.U32 R10, RZ, RZ, UR9 ;  /* 0x00000009ff0a7e24 */ /* 0x000fe2000f8e00ff */
[----:B------:R-:W-:Y:S04]  /*52f0*/  @!UP2 UIADD3 UR9, UPT, UPT, UR22, 0x128, URZ ;  /* 0x000001281609a890 */ /* 0x000fe8000fffe0ff */
[----:B------:R-:W-:Y:S01]  /*5300*/  @!P4 R2UR UR18, R10 ;  /* 0x000000000a12c2ca */ /* 0x000fe200000e0000 */
[----:B------:R-:W-:Y:S01]  /*5310*/  IMAD.U32 R11, RZ, RZ, UR8 ;  /* 0x00000008ff0b7e24 */ /* 0x000fe2000f8e00ff */
[----:B------:R-:W-:Y:S04]  /*5320*/  @!UP2 UIADD3 UR8, UPT, UPT, UR22, 0x3200, URZ ;  /* 0x000032001608a890 */ /* 0x000fe8000fffe0ff */
[----:B------:R-:W-:Y:S11]  /*5330*/  @!P4 R2UR UR19, R11 ;  /* 0x000000000b13c2ca */ /* 0x000ff600000e0000 */
[----:B------:R-:W-:Y:S02]  /*5340*/  @!UPT UIADD3 URZ, UPT, UPT, URZ, URZ, URZ ;  /* 0x000000fffffff290 */ /* 0x000fe4000fffe0ff */
[----:B------:R2:W-:Y:S01]  /*5350*/  @!UP1 UTMALDG.4D.IM2COL [UR8], [UR18], UR20 ;  /* 0x00000008120093b4 */ /* 0x0005e20008058014 */
[----:B------:R2:W-:Y:S01]  /*5360*/  @!P4 SYNCS.ARRIVE.TRANS64.RED.A0TR RZ, [UR22+0x128], R33 ;  /* 0x00012821ffffc9a7 */ /* 0x0005e20008300416 */
[----:B------:R-:W-:Y:S01]  /*5370*/  UPLOP3.LUT UP1, UPT, UPT, UPT, UPT, 0x80, 0x8 ;  /* 0x000000000008789c */ /* 0x000fe20003f2f070 */
[----:B------:R-:W-:Y:S01]  /*5380*/  SYNCS.ARRIVE.TRANS64.RED.A1T0 RZ, [UR23], RZ ;  /* 0x000000ffffff79a7 */ /* 0x000fe20008100417 */
[----:B------:R-:W-:Y:S09]  /*5390*/  @P3 BRA `(.L_x_84) ;  /* 0xfffffff000743947 */ /* 0x000ff2000383ffff */
[----:B------:R-:W-:-:S04]  /*53a0*/  SHF.L.U32 R3, R36, 0x1f, RZ ;  /* 0x0000001f24037819 */ /* 0x000fc800000006ff */
[----:B------:R-:W1:Y:S02]  /*53b0*/  SYNCS.PHASECHK.TRANS64.TRYWAIT P0, [UR22+0x130], R3 ;  /* 0x00013003ff0075a7 */ /* 0x000e640008001116 */
[----:B-1----:R-:W-:Y:S05]  /*53c0*/  @!P0 BRA `(.L_x_85) ;  /* 0x00000040005c8947 */ /* 0x002fea0003800000 */
.L_x_198:
[----:B------:R-:W3:Y:S02]  /*53d0*/  SYNCS.PHASECHK.TRANS64.TRYWAIT P0, [UR22+0x138], R3 ;  /* 0x00013803ff0075a7 */ /* 0x000ee40008001116 */
[----:B---3--:R-:W-:Y:S05]  /*53e0*/  @!P0 BRA `(.L_x_86) ;  /* 0x00000040006c8947 */ /* 0x008fea0003800000 */
.L_x_200:
[----:B------:R-:W3:Y:S02]  /*53f0*/  SYNCS.PHASECHK.TRANS64.TRYWAIT P0, [UR22+0x140], R3 ;  /* 0x00014003ff0075a7 */ /* 0x000ee40008001116 */
[----:B---3--:R-:W-:Y:S05]  /*5400*/  @!P0 BRA `(.L_x_87) ;  /* 0x00000040007c8947 */ /* 0x008fea0003800000 */
.L_x_202:
[----:B-1----:R-:W-:-:S07]  /*5410*/  MOV R0, UR22 ;  /* 0x0000001600007c02 */ /* 0x002fce0008000f00 */
.L_x_88:
[----:B-1----:R-:W-:-:S04]  /*5420*/  SHF.L.U32 R3, R36, 0x1f, RZ ;  /* 0x0000001f24037819 */ /* 0x002fc800000006ff */
[----:B------:R1:W3:Y:S03]  /*5430*/  SYNCS.PHASECHK.TRANS64.TRYWAIT P0, [R0+URZ+0x148], R3 ;  /* 0x00014803000075a7 */ /* 0x0002e600080011ff */
[----:B---3--:R-:W-:Y:S05]  /*5440*/  @!P0 NANOSLEEP.SYNCS 0x989680 ;  /* 0x009896800000895d */ /* 0x008fea0003900000 */
[----:B------:R-:W3:Y:S02]  /*5450*/  @!P0 SYNCS.PHASECHK.TRANS64 P0, [R0+URZ+0x148], R3 ;  /* 0x00014803000085a7 */ /* 0x000ee400080010ff */
[----:B--23--:R-:W-:Y:S05]  /*5460*/  @P0 EXIT ;  /* 0x000000000000094d */ /* 0x00cfea0003800000 */
[----:B------:R-:W-:Y:S05]  /*5470*/  BRA `(.L_x_88) ;  /* 0xfffffffc00e87947 */ /* 0x000fea000383ffff */
.L_x_73:
[----:B------:R-:W-:-:S06]  /*5480*/  UISETP.GE.AND UP1, UPT, UR8, 0x4, UPT ;  /* 0x000000040800788c */ /* 0x000fcc000bf26270 */
[----:B------:R-:W-:-:S13]  /*5490*/  PLOP3.LUT P0, PT, PT, PT, UP1, 0x80, 0x8 ;  /* 0x000000000008781c */ /* 0x000fda0003f0f018 */
[----:B------:R-:W-:Y:S05]  /*54a0*/  @!P0 EXIT ;  /* 0x000000000000894d */ /* 0x000fea0003800000 */
[----:B------:R-:W-:Y:S01]  /*54b0*/  BAR.SYNC.DEFER_BLOCKING 0x6, 0xa0 ;  /* 0x0182800000007b1d */ /* 0x000fe20000010000 */
[C---:B------:R-:W-:Y:S01]  /*54c0*/  IMAD.SHL.U32 R4, R72.reuse, 0x20, RZ ;  /* 0x0000002048047824 */ /* 0x040fe200078e00ff */
[----:B------:R-:W-:Y:S01]  /*54d0*/  SHF.R.U32.HI R5, RZ, 0x1, R72 ;  /* 0x00000001ff057819 */ /* 0x000fe20000011648 */
[C---:B------:R-:W-:Y:S01]  /*54e0*/  IMAD.SHL.U32 R71, R72.reuse, 0x10, RZ ;  /* 0x0000001048477824 */ /* 0x040fe200078e00ff */
[C---:B------:R-:W-:Y:S01]  /*54f0*/  LOP3.LUT P0, RZ, R72.reuse, 0x4, RZ, 0xc0, !PT ;  /* 0x0000000448ff7812 */ /* 0x040fe2000780c0ff */
[----:B------:R-:W-:Y:S01]  /*5500*/  IMAD.U32 R32, R72, 0x10000, RZ ;  /* 0x0001000048207824 */ /* 0x000fe200078e00ff */
[----:B------:R-:W-:Y:S02]  /*5510*/  UMOV UR50, 0x400 ;  /* 0x0000040000327882 */ /* 0x000fe40000000000 */
[----:B------:R-:W1:Y:S01]  /*5520*/  LDC R67, c[0x0][0x370] ;  /* 0x0000dc00ff437b82 */ /* 0x000e620000000800 */
[----:B------:R-:W-:Y:S01]  /*5530*/  ULEA UR50, UR45, UR50, 0x18 ;  /* 0x000000322d327291 */ /* 0x000fe2000f8ec0ff */
[----:B------:R-:W-:Y:S01]  /*5540*/  LOP3.LUT R0, R4, 0xc0, RZ, 0xc0, !PT ;  /* 0x000000c004007812 */ /* 0x000fe200078ec0ff */
[----:B------:R-:W-:Y:S01]  /*5550*/  IMAD.MOV.U32 R75, RZ, RZ, 0x20 ;  /* 0x00000020ff4b7424 */ /* 0x000fe200078e00ff */
[----:B------:R-:W-:Y:S01]  /*5560*/  LOP3.LUT R71, R71, 0x600, RZ, 0xc0, !PT ;  /* 0x0000060047477812 */ /* 0x000fe200078ec0ff */
[----:B------:R-:W-:Y:S01]  /*5570*/  UIADD3 UR4, UPT, UPT, UR50, 0x200, URZ ;  /* 0x0000020032047890 */ /* 0x000fe2000fffe0ff */
[----:B------:R-:W-:Y:S01]  /*5580*/  LOP3.LUT R5, R0, 0x8, R5, 0xf8, !PT ;  /* 0x0000000800057812 */ /* 0x000fe200078ef805 */
[C---:B------:R-:W-:Y:S01]  /*5590*/  IMAD.SHL.U32 R0, R72.reuse, 0x4, RZ ;  /* 0x0000000448007824 */ /* 0x040fe200078e00ff */
[----:B------:R-:W2:Y:S01]  /*55a0*/  LDC R28, c[0x0][0xb0c] ;  /* 0x0002c300ff1c7b82 */ /* 0x000ea20000000800 */
[----:B------:R-:W-:Y:S01]  /*55b0*/  LOP3.LUT R71, R71, 0x20, R4, 0xf8, !PT ;  /* 0x0000002047477812 */ /* 0x000fe200078ef804 */
[----:B------:R-:W-:Y:S01]  /*55c0*/  IMAD.MOV.U32 R70, RZ, RZ, 0x1 ;  /* 0x00000001ff467424 */ /* 0x000fe200078e00ff */
[----:B------:R-:W-:Y:S01]  /*55d0*/  LOP3.LUT R72, R72, 0x60, RZ, 0xc0, !PT ;  /* 0x0000006048487812 */ /* 0x000fe200078ec0ff */
[----:B------:R-:W-:Y:S01]  /*55e0*/  IMAD.MOV.U32 R30, RZ, RZ, RZ ;  /* 0x000000ffff1e7224 */ /* 0x000fe200078e00ff */
[----:B------:R-:W-:-:S02]  /*55f0*/  LOP3.LUT R0, R5, 0x18, R0, 0x78, !PT ;  /* 0x0000001805007812 */ /* 0x000fc400078e7800 */
[----:B------:R-:W-:Y:S02]  /*5600*/  CS2R R68, SRZ ;  /* 0x0000000000447805 */ /* 0x000fe4000001ff00 */
[----:B------:R-:W-:Y:S01]  /*5610*/  LOP3.LUT R71, R71, 0x100, R4, 0xf8, !PT ;  /* 0x0000010047477812 */ /* 0x000fe200078ef804 */
[----:B------:R-:W4:Y:S01]  /*5620*/  LDC R65, c[0x0][0xb20] ;  /* 0x0002c800ff417b82 */ /* 0x000f220000000800 */
[----:B------:R-:W3:Y:S01]  /*5630*/  LDS R2, [UR50+0x1b0] ;  /* 0x0001b032ff027984 */ /* 0x000ee20008000800 */
[----:B------:R-:W-:Y:S01]  /*5640*/  LOP3.LUT R32, R32, 0x600000, RZ, 0xc0, !PT ;  /* 0x0060000020207812 */ /* 0x000fe200078ec0ff */
[----:B------:R-:W-:Y:S01]  /*5650*/  IMAD.U32 R74, RZ, RZ, UR4 ;  /* 0x00000004ff4a7e24 */ /* 0x000fe2000f8e00ff */
[----:B------:R-:W-:Y:S01]  /*5660*/  LOP3.LUT R71, R71, R0, RZ, 0xfc, !PT ;  /* 0x0000000047477212 */ /* 0x000fe200078efcff */
[----:B------:R-:W1:Y:S01]  /*5670*/  LDCU.64 UR54, c[0x0][0x348] ;  /* 0x00006900ff3677ac */ /* 0x000e620008000a00 */
[----:B------:R-:W-:Y:S02]  /*5680*/  SEL R75, R75, 0xffffffe0, !P0 ;  /* 0xffffffe04b4b7807 */ /* 0x000fe40004000000 */
[----:B------:R-:W1:Y:S01]  /*5690*/  LDC R27, c[0x0][0xb30] ;  /* 0x0002cc00ff1b7b82 */ /* 0x000e620000000800 */
[----:B------:R-:W1:Y:S01]  /*56a0*/  LDCU.64 UR36, c[0x0][0x888] ;  /* 0x00011100ff2477ac */ /* 0x000e620008000a00 */
[----:B------:R-:W1:Y:S06]  /*56b0*/  LDCU.64 UR38, c[0x0][0x890] ;  /* 0x00011200ff2677ac */ /* 0x000e6c0008000a00 */
[----:B------:R-:W1:Y:S01]  /*56c0*/  LDC.64 R56, c[0x0][0xb10] ;  /* 0x0002c400ff387b82 */ /* 0x000e620000000a00 */
[----:B------:R-:W1:Y:S01]  /*56d0*/  LDCU.64 UR46, c[0x0][0xa90] ;  /* 0x00015200ff2e77ac */ /* 0x000e620008000a00 */
[----:B------:R-:W-:Y:S01]  /*56e0*/  UMOV UR52, URZ ;  /* 0x000000ff00347c82 */ /* 0x000fe20008000000 */
[----:B------:R-:W-:-:S05]  /*56f0*/  UMOV UR56, URZ ;  /* 0x000000ff00387c82 */ /* 0x000fca0008000000 */
[----:B------:R-:W1:Y:S08]  /*5700*/  LDC.64 R24, c[0x0][0xb18] ;  /* 0x0002c600ff187b82 */ /* 0x000e700000000a00 */
[----:B------:R-:W1:Y:S08]  /*5710*/  LDC.64 R22, c[0x0][0xb28] ;  /* 0x0002ca00ff167b82 */ /* 0x000e700000000a00 */
[----:B------:R-:W1:Y:S01]  /*5720*/  LDC.64 R54, c[0x0][0x8b0] ;  /* 0x00022c00ff367b82 */ /* 0x000e620000000a00 */
[C---:B---3--:R-:W-:Y:S01]  /*5730*/  VIADD R3, R2.reuse, 0x80 ;  /* 0x0000008002037836 */ /* 0x048fe20000000000 */
[----:B------:R-:W-:-:S04]  /*5740*/  LOP3.LUT R2, R2, 0xffff, RZ, 0xc0, !PT ;  /* 0x0000ffff02027812 */ /* 0x000fc800078ec0ff */
[----:B------:R-:W-:Y:S02]  /*5750*/  LOP3.LUT R3, R3, 0xffff, RZ, 0xc0, !PT ;  /* 0x0000ffff03037812 */ /* 0x000fe400078ec0ff */
[----:B------:R-:W3:Y:S03]  /*5760*/  LDC.64 R52, c[0x0][0x8a8] ;  /* 0x00022a00ff347b82 */ /* 0x000ee60000000a00 */
[----:B------:R1:W-:Y:S05]  /*5770*/  STL.64 [R1], R2 ;  /* 0x0000000201007387 */ /* 0x0003ea0000100a00 */
[----:B------:R-:W1:Y:S08]  /*5780*/  LDC.64 R60, c[0x0][0xa80] ;  /* 0x0002a000ff3c7b82 */ /* 0x000e700000000a00 */
[----:B------:R-:W1:Y:S08]  /*5790*/  LDC.64 R58, c[0x0][0xa88] ;  /* 0x0002a200ff3a7b82 */ /* 0x000e700000000a00 */
[----:B--2-4-:R-:W1:Y:S02]  /*57a0*/  LDC R66, c[0x0][0x374] ;  /* 0x0000dd00ff427b82 */ /* 0x014e640000000800 */
.L_x_132:
[----:B-12---:R-:W-:Y:S04]  /*57b0*/  SHF.L.U32 R3, R68, 0x1f, RZ ;  /* 0x0000001f44037819 */ /* 0x006fe800000006ff */
[----:B------:R-:W1:Y:S02]  /*57c0*/  SYNCS.PHASECHK.TRANS64.TRYWAIT P0, [UR50+0x160], R3 ;  /* 0x00016003ff0075a7 */ /* 0x000e640008001132 */
[----:B-1-3--:R-:W-:Y:S05]  /*57d0*/  @!P0 BRA `(.L_x_89) ;  /* 0x0000003c00a08947 */ /* 0x00afea0003800000 */
.L_x_204:
[----:B------:R-:W2:Y:S01]  /*57e0*/  LDC.64 R12, c[0x0][0xb10] ;  /* 0x0002c400ff0c7b82 */ /* 0x000ea20000000a00 */
[----:B------:R-:W4:Y:S01]  /*57f0*/  LDS.128 R36, [UR50+0x1a0] ;  /* 0x0001a032ff247984 */ /* 0x000f220008000c00 */
[----:B------:R-:W-:Y:S01]  /*5800*/  UIADD3 UR4, UPT, UPT, UR50, 0x168, URZ ;  /* 0x0000016832047890 */ /* 0x000fe2000fffe0ff */
[----:B-1----:R-:W-:Y:S01]  /*5810*/  IMAD R0, R30, 0x4, R1 ;  /* 0x000000041e007824 */ /* 0x002fe200078e0201 */
[----:B------:R-:W-:Y:S04]  /*5820*/  ISETP.NE.AND P1, PT, R27, 0x1, PT ;  /* 0x000000011b00780c */ /* 0x000fe80003f25270 */
[----:B------:R-:W1:Y:S01]  /*5830*/  LDC.64 R10, c[0x0][0xb18] ;  /* 0x0002c600ff0a7b82 */ /* 0x000e620000000a00 */
[----:B------:R-:W-:Y:S01]  /*5840*/  UPRMT UR4, URZ, 0x654, UR4 ;  /* 0x00000654ff047896 */ /* 0x000fe20008000004 */
[----:B------:R-:W-:Y:S01]  /*5850*/  ISETP.GE.AND P0, PT, R26, 0x1, PT ;  /* 0x000000011a00780c */ /* 0x000fe20003f06270 */
[----:B------:R-:W-:Y:S01]  /*5860*/  @!PT LDS RZ, [RZ] ;  /* 0x00000000fffff984 */ /* 0x000fe20000000800 */
[----:B------:R-:W-:Y:S01]  /*5870*/  @!PT LDS RZ, [RZ] ;  /* 0x00000000fffff984 */ /* 0x000fe20000000800 */
[----:B------:R-:W-:Y:S01]  /*5880*/  @!PT LDS RZ, [RZ] ;  /* 0x00000000fffff984 */ /* 0x000fe20000000800 */
[----:B------:R-:W-:Y:S01]  /*5890*/  @!PT LDS RZ, [RZ] ;  /* 0x00000000fffff984 */ /* 0x000fe20000000800 */
[----:B------:R3:W-:Y:S06]  /*58a0*/  MEMBAR.ALL.CTA ;  /* 0x0000000000007992 */ /* 0x0007ec0000008000 */
[----:B---3--:R-:W3:Y:S01]  /*58b0*/  FENCE.VIEW.ASYNC.S ;  /* 0x00000000000073c6 */ /* 0x008ee20000000000 */
[----:B------:R-:W1:Y:S08]  /*58c0*/  @!P1 LDC R14, c[0x0][0xb20] ;  /* 0x0002c800ff0e9b82 */ /* 0x000e700000000800 */
[----:B------:R-:W1:Y:S01]  /*58d0*/  @!P1 LDC R9, c[0x0][0xb0c] ;  /* 0x0002c300ff099b82 */ /* 0x000e620000000800 */
[----:B---3--:R-:W-:Y:S01]  /*58e0*/  SYNCS.ARRIVE.TRANS64.RED.A1T0 RZ, [UR4], RZ ;  /* 0x000000ffffff79a7 */ /* 0x008fe20008100404 */
[----:B------:R3:W5:Y:S01]  /*58f0*/  LDL R17, [R0] ;  /* 0x0000000000117983 */ /* 0x0007620000100800 */
[----:B----4-:R-:W-:Y:S04]  /*5900*/  LOP3.LUT P4, RZ, R38, 0x1, RZ, 0xc0, !PT ;  /* 0x0000000126ff7812 */ /* 0x010fe8000788c0ff */
[----:B------:R-:W-:Y:S09]  /*5910*/  P2R R76, PR, RZ, 0x10 ;  /* 0x00000010ff4c7803 */ /* 0x000ff20000000000 */
[----:B------:R-:W-:Y:S02]  /*5920*/  @P4 MOV R31, R36 ;  /* 0x00000024001f4202 */ /* 0x000fe40000000f00 */
[----:B------:R-:W-:Y:S01]  /*5930*/  @P4 LOP3.LUT R29, R37, 0xffff, RZ, 0xc0, !PT ;  /* 0x0000ffff251d4812 */ /* 0x000fe200078ec0ff */
[----:B--23--:R-:W-:Y:S06]  /*5940*/  @!P0 BRA `(.L_x_90) ;  /* 0x0000000000a48947 */ /* 0x00cfec0003800000 */
[----:B------:R-:W-:Y:S01]  /*5950*/  IMAD.HI.U32 R20, R66, R25, RZ ;  /* 0x0000001942147227 */ /* 0x000fe200078e00ff */
[----:B------:R-:W-:Y:S02]  /*5960*/  ISETP.NE.AND P0, PT, R24, 0x1, PT ;  /* 0x000000011800780c */ /* 0x000fe40003f05270 */
[----:B------:R-:W-:Y:S01]  /*5970*/  ISETP.NE.AND P2, PT, R26, 0x1, PT ;  /* 0x000000011a00780c */ /* 0x000fe20003f45270 */
[-C--:B------:R-:W-:Y:S01]  /*5980*/  IMAD.HI.U32 R18, R67, R56.reuse, RZ ;  /* 0x0000003843127227 */ /* 0x080fe200078e00ff */
[----:B------:R-:W-:Y:S02]  /*5990*/  SHF.R.U32.HI R21, RZ, R65, R20 ;  /* 0x00000041ff157219 */ /* 0x000fe40000011614 */
[----:B------:R-:W-:Y:S01]  /*59a0*/  ISETP.NE.AND P3, PT, R28, 0x1, PT ;  /* 0x000000011c00780c */ /* 0x000fe20003f65270 */
[----:B------:R-:W-:Y:S01]  /*59b0*/  IMAD.HI.U32 R40, R29, R25, RZ ;  /* 0x000000191d287227 */ /* 0x000fe200078e00ff */
[----:B------:R-:W-:Y:S02]  /*59c0*/  SHF.R.U32.HI R18, RZ, R57, R18 ;  /* 0x00000039ff127219 */ /* 0x000fe40000011612 */
[----:B------:R-:W-:Y:S01]  /*59d0*/  SEL R3, R66, R21, !P0 ;  /* 0x0000001542037207 */ /* 0x000fe20004000000 */
[----:B------:R-:W-:Y:S01]  /*59e0*/  IMAD.HI.U32 R34, R31, R56, RZ ;  /* 0x000000381f227227 */ /* 0x000fe200078e00ff */
[----:B------:R-:W-:Y:S03]  /*59f0*/  SEL R7, R67, R18, !P3 ;  /* 0x0000001243077207 */ /* 0x000fe60005800000 */
[-C--:B------:R-:W-:Y:S01]  /*5a00*/  IMAD.HI.U32 R18, R3, R22.reuse, RZ ;  /* 0x0000001603127227 */ /* 0x080fe200078e00ff */
[----:B------:R-:W-:Y:S03]  /*5a10*/  SHF.R.U32.HI R34, RZ, R57, R34 ;  /* 0x00000039ff227219 */ /* 0x000fe60000011622 */
[----:B------:R-:W-:Y:S01]  /*5a20*/  IMAD.HI.U32 R20, R7, R22, RZ ;  /* 0x0000001607147227 */ /* 0x000fe200078e00ff */
[----:B------:R-:W-:Y:S02]  /*5a30*/  @P2 SHF.R.U32.HI R3, RZ, R23, R18 ;  /* 0x00000017ff032219 */ /* 0x000fe40000011612 */
[----:B------:R-:W-:Y:S02]  /*5a40*/  SHF.R.U32.HI R18, RZ, R65, R40 ;  /* 0x00000041ff127219 */ /* 0x000fe40000011628 */
[----:B------:R-:W-:Y:S01]  /*5a50*/  @P2 SHF.R.U32.HI R7, RZ, R23, R20 ;  /* 0x00000017ff072219 */ /* 0x000fe20000011614 */
[C---:B------:R-:W-:Y:S01]  /*5a60*/  IMAD R2, R26.reuse, R3, RZ ;  /* 0x000000031a027224 */ /* 0x040fe200078e02ff */
[----:B------:R-:W-:Y:S02]  /*5a70*/  SEL R5, R29, R18, !P0 ;  /* 0x000000121d057207 */ /* 0x000fe40004000000 */
[----:B------:R-:W-:Y:S01]  /*5a80*/  SEL R3, R31, R34, !P3 ;  /* 0x000000221f037207 */ /* 0x000fe20005800000 */
[----:B------:R-:W-:Y:S01]  /*5a90*/  IMAD R4, R26, R7, RZ ;  /* 0x000000071a047224 */ /* 0x000fe200078e02ff */
[C---:B------:R-:W-:Y:S01]  /*5aa0*/  ISETP.GE.AND P0, PT, R5.reuse, R2, PT ;  /* 0x000000020500720c */ /* 0x040fe20003f06270 */
[----:B------:R-:W-:Y:S03]  /*5ab0*/  IMAD.HI.U32 R6, R5, R22, RZ ;  /* 0x0000001605067227 */ /* 0x000fe600078e00ff */
[----:B------:R-:W-:Y:S01]  /*5ac0*/  ISETP.GE.OR P0, PT, R3, R4, P0 ;  /* 0x000000040300720c */ /* 0x000fe20000706670 */
[----:B------:R-:W-:Y:S01]  /*5ad0*/  IMAD.MOV R4, RZ, RZ, -R3 ;  /* 0x000000ffff047224 */ /* 0x000fe200078e0a03 */
[-C--:B------:R-:W-:Y:S03]  /*5ae0*/  SHF.R.U32.HI R6, RZ, R23.reuse, R6 ;  /* 0x00000017ff067219 */ /* 0x080fe60000011606 */
[----:B------:R-:W-:Y:S01]  /*5af0*/  IMAD R31, R28, R4, R31 ;  /* 0x000000041c1f7224 */ /* 0x000fe200078e021f */
[----:B------:R-:W-:Y:S05]  /*5b00*/  SEL R15, R5, R6, !P2 ;  /* 0x00000006050f7207 */ /* 0x000fea0005000000 */
[----:B------:R-:W-:Y:S02]  /*5b10*/  IMAD.MOV R6, RZ, RZ, -R15 ;  /* 0x000000ffff067224 */ /* 0x000fe400078e0a0f */
[C---:B------:R-:W-:Y:S04]  /*5b20*/  @!P0 IMAD.HI.U32 R2, R3.reuse, R22, RZ ;  /* 0x0000001603028227 */ /* 0x040fe800078e00ff */
[----:B------:R-:W-:Y:S01]  /*5b30*/  IMAD R6, R26, R6, R5 ;  /* 0x000000061a067224 */ /* 0x000fe200078e0205 */
[----:B------:R-:W-:Y:S04]  /*5b40*/  @!P0 SHF.R.U32.HI R2, RZ, R23, R2 ;  /* 0x00000017ff028219 */ /* 0x000fe80000011602 */
[----:B------:R-:W-:Y:S02]  /*5b50*/  @!P0 SEL R0, R3, R2, !P2 ;  /* 0x0000000203008207 */ /* 0x000fe40005000000 */
[----:B------:R-:W-:Y:S02]  /*5b60*/  IADD3 R2, PT, PT, -R5, RZ, RZ ;  /* 0x000000ff05027210 */ /* 0x000fe40007ffe1ff */
[----:B------:R-:W-:Y:S01]  /*5b70*/  @!P0 IADD3 R8, PT, PT, R15, -R0, RZ ;  /* 0x800000000f088210 */ /* 0x000fe20007ffe0ff */
[----:B------:R-:W-:Y:S02]  /*5b80*/  @!P0 IMAD R0, R7, R6, R0 ;  /* 0x0000000607008224 */ /* 0x000fe400078e0200 */
[----:B------:R-:W-:Y:S02]  /*5b90*/  IMAD R29, R24, R2, R29 ;  /* 0x00000002181d7224 */ /* 0x000fe400078e021d */
[----:B------:R-:W-:Y:S02]  /*5ba0*/  @!P0 IMAD R5, R8, R26, R3 ;  /* 0x0000001a08058224 */ /* 0x000fe400078e0203 */
[----:B------:R-:W-:Y:S04]  /*5bb0*/  @!P0 IMAD.MOV.U32 R3, RZ, RZ, R0 ;  /* 0x000000ffff038224 */ /* 0x000fe800078e0000 */
[----:B------:R-:W-:Y:S02]  /*5bc0*/  IMAD R31, R3, R28, R31 ;  /* 0x0000001c031f7224 */ /* 0x000fe400078e021f */
[----:B------:R-:W-:Y:S07]  /*5bd0*/  IMAD R29, R5, R24, R29 ;  /* 0x00000018051d7224 */ /* 0x000fee00078e021d */
.L_x_90:
[----:B-1----:R-:W-:Y:S01]  /*5be0*/  @!P1 ISETP.NE.AND P0, PT, R10, 0x1, PT ;  /* 0x000000010a00980c */ /* 0x002fe20003f05270 */
[----:B------:R-:W-:Y:S01]  /*5bf0*/  @!P1 IMAD.HI.U32 R3, R29, R11, RZ ;  /* 0x0000000b1d039227 */ /* 0x000fe200078e00ff */
[----:B------:R-:W-:Y:S01]  /*5c00*/  R2UR UR41, R16 ;  /* 0x00000000102972ca */ /* 0x000fe200000e0000 */
[----:B------:R-:W-:Y:S01]  /*5c10*/  BSSY.RECONVERGENT B6, `(.L_x_91) ;  /* 0x000002f000067945 */ /* 0x000fe20003800200 */
[----:B------:R-:W-:Y:S01]  /*5c20*/  @!P1 ISETP.NE.AND P2, PT, R9, 0x1, PT ;  /* 0x000000010900980c */ /* 0x000fe20003f45270 */
[----:B------:R-:W-:Y:S01]  /*5c30*/  @!P1 IMAD.HI.U32 R0, R31, R12, RZ ;  /* 0x0000000c1f009227 */ /* 0x000fe200078e00ff */
[----:B------:R-:W-:Y:S02]  /*5c40*/  @!P1 SHF.R.U32.HI R2, RZ, R14, R3 ;  /* 0x0000000eff029219 */ /* 0x000fe40000011603 */
[----:B------:R-:W-:Y:S02]  /*5c50*/  @P4 SHF.R.U32.HI R36, RZ, 0x10, R37 ;  /* 0x00000010ff244819 */ /* 0x000fe40000011625 */
[----:B------:R-:W-:Y:S02]  /*5c60*/  @!P1 SEL R2, R29, R2, !P0 ;  /* 0x000000021d029207 */ /* 0x000fe40004000000 */
[----:B------:R-:W-:Y:S02]  /*5c70*/  @!P1 SHF.R.U32.HI R0, RZ, R13, R0 ;  /* 0x0000000dff009219 */ /* 0x000fe40000011600 */
[----:B------:R-:W-:Y:S01]  /*5c80*/  LOP3.LUT P0, RZ, R74, 0x1b0, RZ, 0xc0, !PT ;  /* 0x000001b04aff7812 */ /* 0x000fe2000780c0ff */
[----:B------:R-:W-:Y:S01]  /*5c90*/  USHF.L.U32 UR41, UR41, 0x7, URZ ;  /* 0x0000000729297899 */ /* 0x000fe200080006ff */
[----:B------:R-:W-:Y:S02]  /*5ca0*/  @!P1 SEL R3, R31, R0, !P2 ;  /* 0x000000001f039207 */ /* 0x000fe40005000000 */
[----:B------:R-:W-:Y:S03]  /*5cb0*/  @P4 R2UR UR51, R36 ;  /* 0x00000000243342ca */ /* 0x000fe600000e0000 */
[----:B------:R-:W-:Y:S02]  /*5cc0*/  @!P1 IMAD.IADD R0, R2, 0x1, -R3 ;  /* 0x0000000102009824 */ /* 0x000fe400078e0a03 */
[----:B------:R-:W-:Y:S02]  /*5cd0*/  @!P1 IMAD.IADD R2, R3, 0x1, -R2 ;  /* 0x0000000103029824 */ /* 0x000fe400078e0a02 */
[----:B------:R-:W-:Y:S02]  /*5ce0*/  @!P1 IMAD R31, R0, R9, R31 ;  /* 0x00000009001f9224 */ /* 0x000fe400078e021f */
[----:B------:R-:W-:Y:S01]  /*5cf0*/  @!P1 IMAD R29, R2, R10, R29 ;  /* 0x0000000a021d9224 */ /* 0x000fe200078e021d */
[----:B------:R-:W-:Y:S06]  /*5d00*/  @!P0 BRA `(.L_x_92) ;  /* 0x00000000007c8947 */ /* 0x000fec0003800000 */
[----:B------:R-:W1:Y:S01]  /*5d10*/  LDCU.64 UR8, c[0x4][0x80] ;  /* 0x01001000ff0877ac */ /* 0x000e620008000a00 */
[----:B------:R-:W-:Y:S01]  /*5d20*/  MOV R2, 0x0 ;  /* 0x0000000000027802 */ /* 0x000fe20000000f00 */
[----:B------:R-:W-:Y:S02]  /*5d30*/  HFMA2 R12, -RZ, RZ, 0, 5.9604644775390625e-08 ;  /* 0x00000001ff0c7431 */ /* 0x000fe400000001ff */
[----:B------:R-:W-:Y:S01]  /*5d40*/  IMAD.MOV.U32 R8, RZ, RZ, 0x70 ;  /* 0x00000070ff087424 */ /* 0x000fe200078e00ff */
[----:B------:R2:W3:Y:S01]  /*5d50*/  LDC.64 R14, c[0x4][R2] ;  /* 0x01000000020e7b82 */ /* 0x0004e20000000a00 */
[----:B------:R-:W4:Y:S01]  /*5d60*/  LDCU.64 UR6, c[0x4][0x88] ;  /* 0x01001100ff0677ac */ /* 0x000f220008000a00 */
[----:B------:R-:W-:Y:S01]  /*5d70*/  IMAD.MOV.U32 R13, RZ, RZ, RZ ;  /* 0x000000ffff0d7224 */ /* 0x000fe200078e00ff */
[----:B------:R-:W2:Y:S01]  /*5d80*/  LDCU.64 UR4, c[0x4][0x8] ;  /* 0x01000100ff0477ac */ /* 0x000ea20008000a00 */
[----:B-1----:R-:W-:Y:S01]  /*5d90*/  MOV R5, UR9 ;  /* 0x0000000900057c02 */ /* 0x002fe20008000f00 */
[----:B------:R-:W-:Y:S01]  /*5da0*/  IMAD.U32 R4, RZ, RZ, UR8 ;  /* 0x00000008ff047e24 */ /* 0x000fe2000f8e00ff */
[----:B----4-:R-:W-:Y:S01]  /*5db0*/  MOV R7, UR7 ;  /* 0x0000000700077c02 */ /* 0x010fe20008000f00 */
[----:B------:R-:W-:Y:S01]  /*5dc0*/  IMAD.U32 R6, RZ, RZ, UR6 ;  /* 0x00000006ff067e24 */ /* 0x000fe2000f8e00ff */
[----:B--2---:R-:W-:Y:S01]  /*5dd0*/  MOV R11, UR5 ;  /* 0x00000005000b7c02 */ /* 0x004fe20008000f00 */
[----:B------:R-:W-:Y:S02]  /*5de0*/  IMAD.U32 R10, RZ, RZ, UR4 ;  /* 0x00000004ff0a7e24 */ /* 0x000fe4000f8e00ff */
[----:B------:R-:W-:Y:S07]  /*5df0*/  LEPC R20, `(.L_x_93) ;  /* 0x000000001014794e */ /* 0x000fee0000000000 */
[----:B---3-5:R-:W-:Y:S05]  /*5e00*/  CALL.ABS.NOINC R14 ;  /* 0x000000000e007343 */ /* 0x028fea0003c00000 */
.L_x_93:
[----:B------:R-:W1:Y:S01]  /*5e10*/  LDCU.64 UR8, c[0x4][0x80] ;  /* 0x01001000ff0877ac */ /* 0x000e620008000a00 */
[----:B------:R-:W2:Y:S01]  /*5e20*/  LDC.64 R2, c[0x4][R2] ;  /* 0x0100000002027b82 */ /* 0x000ea20000000a00 */
[----:B------:R-:W-:Y:S02]  /*5e30*/  HFMA2 R12, -RZ, RZ, 0, 5.9604644775390625e-08 ;  /* 0x00000001ff0c7431 */ /* 0x000fe400000001ff */
[----:B------:R-:W-:Y:S02]  /*5e40*/  IMAD.MOV.U32 R8, RZ, RZ, 0x70 ;  /* 0x00000070ff087424 */ /* 0x000fe400078e00ff */
[----:B------:R-:W-:Y:S01]  /*5e50*/  IMAD.MOV.U32 R13, RZ, RZ, RZ ;  /* 0x000000ffff0d7224 */ /* 0x000fe200078e00ff */
[----:B------:R-:W3:Y:S01]  /*5e60*/  LDCU.64 UR6, c[0x4][0x88] ;  /* 0x01001100ff0677ac */ /* 0x000ee20008000a00 */
[----:B------:R-:W4:Y:S01]  /*5e70*/  LDCU.64 UR4, c[0x4][0x8] ;  /* 0x01000100ff0477ac */ /* 0x000f220008000a00 */
[----:B-1----:R-:W-:Y:S02]  /*5e80*/  MOV R4, UR8 ;  /* 0x0000000800047c02 */ /* 0x002fe40008000f00 */
[----:B------:R-:W-:Y:S02]  /*5e90*/  MOV R5, UR9 ;  /* 0x0000000900057c02 */ /* 0x000fe40008000f00 */
[----:B---3--:R-:W-:Y:S01]  /*5ea0*/  MOV R7, UR7 ;  /* 0x0000000700077c02 */ /* 0x008fe20008000f00 */
[----:B------:R-:W-:Y:S01]  /*5eb0*/  IMAD.U32 R6, RZ, RZ, UR6 ;  /* 0x00000006ff067e24 */ /* 0x000fe2000f8e00ff */
[----:B----4-:R-:W-:Y:S01]  /*5ec0*/  MOV R11, UR5 ;  /* 0x00000005000b7c02 */ /* 0x010fe20008000f00 */
[----:B------:R-:W-:Y:S02]  /*5ed0*/  IMAD.U32 R10, RZ, RZ, UR4 ;  /* 0x00000004ff0a7e24 */ /* 0x000fe4000f8e00ff */
[----:B------:R-:W-:Y:S07]  /*5ee0*/  LEPC R20, `(.L_x_92) ;  /* 0x000000001014794e */ /* 0x000fee0000000000 */
[----:B--2---:R-:W-:Y:S05]  /*5ef0*/  CALL.ABS.NOINC R2 ;  /* 0x0000000002007343 */ /* 0x004fea0003c00000 */
.L_x_92:
[----:B------:R-:W-:Y:S05]  /*5f00*/  BSYNC.RECONVERGENT B6 ;  /* 0x0000000000067941 */ /* 0x000fea0003800200 */
.L_x_91:
[----:B------:R-:W-:Y:S01]  /*5f10*/  ISETP.NE.U32.AND P4, PT, R54, RZ, PT ;  /* 0x000000ff3600720c */ /* 0x000fe20003f85070 */
[----:B------:R-:W-:Y:S01]  /*5f20*/  UISETP.NE.AND UP2, UPT, UR53, URZ, UPT ;  /* 0x000000ff3500728c */ /* 0x000fe2000bf45270 */
[----:B------:R-:W-:Y:S01]  /*5f30*/  ISETP.NE.U32.AND P2, PT, RZ, UR36, PT ;  /* 0x00000024ff007c0c */ /* 0x000fe2000bf45070 */
[----:B------:R-:W-:Y:S01]  /*5f40*/  UISETP.NE.U32.AND UP1, UPT, UR38, URZ, UPT ;  /* 0x000000ff2600728c */ /* 0x000fe2000bf25070 */
[----:B------:R-:W-:Y:S01]  /*5f50*/  ISETP.NE.AND.EX P4, PT, R55, RZ, PT, P4 ;  /* 0x000000ff3700720c */ /* 0x000fe20003f85340 */
[----:B------:R-:W-:Y:S01]  /*5f60*/  UPLOP3.LUT UP0, UPT, UPT, UPT, UPT, 0x40, 0x4 ;  /* 0x000000000004789c */ /* 0x000fe20003f0e870 */
[----:B------:R-:W-:Y:S01]  /*5f70*/  ISETP.NE.AND.EX P2, PT, RZ, UR37, PT, P2 ;  /* 0x00000025ff007c0c */ /* 0x000fe2000bf45320 */
[----:B------:R-:W-:Y:S01]  /*5f80*/  UISETP.NE.AND.EX UP1, UPT, UR39, URZ, UPT, UP1 ;  /* 0x000000ff2700728c */ /* 0x000fe2000bf25310 */
[----:B------:R-:W-:Y:S04]  /*5f90*/  PLOP3.LUT P1, PT, PT, PT, UP2, 0x80, 0x8 ;  /* 0x000000000008781c */ /* 0x000fe80003f2f028 */
[----:B------:R-:W-:Y:S06]  /*5fa0*/  @UP2 UPLOP3.LUT UP0, UPT, UPT, UPT, UP1, 0x80, 0x8 ;  /* 0x000000000008289c */ /* 0x000fec0003f0f010 */
[----:B------:R-:W-:Y:S01]  /*5fb0*/  PLOP3.LUT P0, PT, PT, PT, UP0, 0x80, 0x8 ;  /* 0x000000000008781c */ /* 0x000fe20003f0f008 */
[----:B------:R-:W-:Y:S01]  /*5fc0*/  @!UPT UIADD3 URZ, UPT, UPT, URZ, URZ, URZ ;  /* 0x000000fffffff290 */ /* 0x000fe2000fffe0ff */
[----:B------:R-:W-:Y:S11]  /*5fd0*/  BRA.U !UP1, `(.L_x_94) ;  /* 0x0000000109387547 */ /* 0x000ff6000b800000 */
[----:B------:R-:W-:Y:S01]  /*5fe0*/  UISETP.NE.U32.AND UP0, UPT, UR36, URZ, UPT ;  /* 0x000000ff2400728c */ /* 0x000fe2000bf05070 */
[----:B------:R-:W-:Y:S02]  /*5ff0*/  HFMA2 R0, -RZ, RZ, 0, 5.9604644775390625e-08 ;  /* 0x00000001ff007431 */ /* 0x000fe400000001ff */
[----:B------:R-:W-:Y:S01]  /*6000*/  IMAD.MOV.U32 R63, RZ, RZ, 0x1 ;  /* 0x00000001ff3f7424 */ /* 0x000fe200078e00ff */
[----:B------:R-:W-:Y:S06]  /*6010*/  UISETP.NE.AND.EX UP0, UPT, UR37, URZ, UPT, UP0 ;  /* 0x000000ff2500728c */ /* 0x000fec000bf05300 */
[----:B------:R-:W-:Y:S05]  /*6020*/  PLOP3.LUT P3, PT, PT, PT, UP0, 0x80, 0x8 ;  /* 0x000000000008781c */ /* 0x000fea0003f6f008 */
[----:B------:R-:W1:Y:S01]  /*6030*/  @UP0 LDCU.64 UR6, c[0x0][0x888] ;  /* 0x00011100ff0607ac */ /* 0x000e620008000a00 */
[----:B------:R-:W-:Y:S07]  /*6040*/  @UP0 UIMAD UR4, UR57, UR38, URZ ;  /* 0x00000026390402a4 */ /* 0x000fee000f8e02ff */
[----:B------:R-:W-:Y:S01]  /*6050*/  @!P3 PRMT R63, R0, 0x7610, R63 ;  /* 0x00007610003fb816 */ /* 0x000fe2000000003f */
[----:B-1----:R-:W-:Y:S03]  /*6060*/  @UP0 UIMAD.WIDE UR6, UR4, 0x4, UR6 ;  /* 0x00000004040608a5 */ /* 0x002fe6000f8e0206 */
[----:B------:R-:W1:Y:S03]  /*6070*/  @!UP0 LDCU UR4, c[0x0][0x880] ;  /* 0x00011000ff0487ac */ /* 0x000e660008000800 */
[----:B------:R-:W-:Y:S01]  /*6080*/  IMAD.U32 R2, RZ, RZ, UR6 ;  /* 0x00000006ff027e24 */ /* 0x000fe2000f8e00ff */
[----:B------:R-:W-:Y:S05]  /*6090*/  MOV R3, UR7 ;  /* 0x0000000700037c02 */ /* 0x000fea0008000f00 */
[----:B-----5:R2:W5:Y:S02]  /*60a0*/  @P3 LDG.E R35, desc[UR48][R2.64] ;  /* 0x0000003002233981 */ /* 0x020564000c1e1900 */
[----:B-12---:R-:W-:Y:S02]  /*60b0*/  @!P3 IMAD.U32 R35, RZ, RZ, UR4 ;  /* 0x00000004ff23be24 */ /* 0x006fe4000f8e00ff */
.L_x_94:
[----:B------:R-:W-:Y:S05]  /*60c0*/  @!P4 BRA `(.L_x_95) ;  /* 0x000000000020c947 */ /* 0x000fea0003800000 */
[----:B------:R-:W-:Y:S04]  /*60d0*/  ISETP.NE.U32.AND P3, PT, R52, RZ, PT ;  /* 0x000000ff3400720c */ /* 0x000fe80003f65070 */
[----:B------:R-:W-:Y:S11]  /*60e0*/  ISETP.NE.AND.EX P3, PT, R53, RZ, PT, P3 ;  /* 0x000000ff3500720c */ /* 0x000ff60003f65330 */
[----:B------:R-:W-:Y:S02]  /*60f0*/  @!UPT UIADD3 URZ, UPT, UPT, URZ, URZ, URZ ;  /* 0x000000fffffff290 */ /* 0x000fe4000fffe0ff */
[----:B------:R-:W1:Y:S01]  /*6100*/  @P3 LDC.64 R2, c[0x0][0x8a8] ;  /* 0x00022a00ff023b82 */ /* 0x000e620000000a00 */
[----:B------:R-:W-:Y:S04]  /*6110*/  @P3 IMAD R0, R54, UR57, RZ ;  /* 0x0000003936003c24 */ /* 0x000fe8000f8e02ff */
[----:B-1----:R-:W-:Y:S05]  /*6120*/  @P3 IMAD.WIDE R2, R0, 0x4, R2 ;  /* 0x0000000400023825 */ /* 0x002fea00078e0202 */
[----:B-----5:R1:W5:Y:S02]  /*6130*/  @P3 LDG.E R33, desc[UR48][R2.64] ;  /* 0x0000003002213981 */ /* 0x020364000c1e1900 */
[----:B-1----:R-:W2:Y:S02]  /*6140*/  @!P3 LDC R33, c[0x0][0x8a0] ;  /* 0x00022800ff21bb82 */ /* 0x002ea40000000800 */
.L_x_95:
[----:B-----5:R-:W-:Y:S01]  /*6150*/  FSETP.NEU.AND P3, PT, R35, RZ, PT ;  /* 0x000000ff2300720b */ /* 0x020fe20003f6d000 */
[----:B------:R-:W-:Y:S01]  /*6160*/  IMAD.SHL.U32 R79, R19, 0x40, RZ ;  /* 0x00000040134f7824 */ /* 0x000fe200078e00ff */
[----:B------:R-:W-:Y:S01]  /*6170*/  SEL R3, RZ, 0xffffffff, P2 ;  /* 0xffffffffff037807 */ /* 0x000fe20001000000 */
[----:B------:R-:W-:Y:S01]  /*6180*/  IMAD.SHL.U32 R86, R71, 0x2, RZ ;  /* 0x0000000247567824 */ /* 0x000fe200078e00ff */
[----:B------:R-:W-:Y:S01]  /*6190*/  @P1 LOP3.LUT P2, RZ, R63, 0xff, RZ, 0xc0, !PT ;  /* 0x000000ff3fff1812 */ /* 0x000fe2000784c0ff */
[----:B------:R-:W-:Y:S01]  /*61a0*/  IMAD.HI.U32 R5, R79, R61, RZ ;  /* 0x0000003d4f057227 */ /* 0x000fe200078e00ff */
[----:B------:R-:W-:Y:S01]  /*61b0*/  @P1 SEL R2, RZ, 0xffffffff, P3 ;  /* 0xffffffffff021807 */ /* 0x000fe20001800000 */
[----:B------:R-:W-:Y:S01]  /*61c0*/  BSSY B1, `(.L_x_96) ;  /* 0x0000039000017945 */ /* 0x000fe20003800000 */
[----:B------:R-:W-:Y:S01]  /*61d0*/  LOP3.LUT R70, R70, 0x1, RZ, 0x3c, !PT ;  /* 0x0000000146467812 */ /* 0x000fe200078e3cff */
[----:B------:R-:W-:Y:S01]  /*61e0*/  VIADD R84, R86, UR50 ;  /* 0x0000003256547c36 */ /* 0x000fe20008000000 */
[----:B------:R-:W-:Y:S01]  /*61f0*/  @P0 SEL R2, R3, R2, !P2 ;  /* 0x0000000203020207 */ /* 0x000fe20005000000 */
[----:B------:R-:W-:Y:S01]  /*6200*/  IMAD.MOV.U32 R85, RZ, RZ, 0x1 ;  /* 0x00000001ff557424 */ /* 0x000fe200078e00ff */
[----:B------:R-:W-:Y:S01]  /*6210*/  LEA R83, R30, UR50, 0x3 ;  /* 0x000000321e537c11 */ /* 0x000fe2000f8e18ff */
[----:B------:R-:W-:Y:S01]  /*6220*/  IMAD.IADD R34, R32, 0x1, R17 ;  /* 0x0000000120227824 */ /* 0x000fe200078e0211 */
[----:B------:R-:W-:Y:S01]  /*6230*/  @P1 LOP3.LUT R2, R2, 0x1, RZ, 0xc0, !PT ;  /* 0x0000000102021812 */ /* 0x000fe200078ec0ff */
[----:B------:R-:W-:Y:S01]  /*6240*/  IMAD.MOV.U32 R39, RZ, RZ, RZ ;  /* 0x000000ffff277224 */ /* 0x000fe200078e00ff */
[----:B------:R-:W-:Y:S02]  /*6250*/  SHF.L.U32 R0, R69, 0x1f, RZ ;  /* 0x0000001f45007819 */ /* 0x000fe400000006ff */
[----:B------:R-:W-:Y:S02]  /*6260*/  CS2R R50, SRZ ;  /* 0x0000000000327805 */ /* 0x000fe4000001ff00 */
[----:B------:R-:W-:Y:S02]  /*6270*/  ISETP.NE.U32.OR P5, PT, R2, 0x1, !P1 ;  /* 0x000000010200780c */ /* 0x000fe40004fa5470 */
[----:B------:R-:W-:Y:S02]  /*6280*/  CS2R R48, SRZ ;  /* 0x0000000000307805 */ /* 0x000fe4000001ff00 */
[----:B------:R-:W-:Y:S02]  /*6290*/  ISETP.NE.AND P2, PT, R60, 0x1, PT ;  /* 0x000000013c00780c */ /* 0x000fe40003f45270 */
[----:B------:R-:W-:Y:S02]  /*62a0*/  CS2R R42, SRZ ;  /* 0x00000000002a7805 */ /* 0x000fe4000001ff00 */
[----:B------:R-:W-:Y:S02]  /*62b0*/  SHF.R.U32.HI R2, RZ, R58, R5 ;  /* 0x0000003aff027219 */ /* 0x000fe40000011605 */
[----:B------:R-:W-:Y:S02]  /*62c0*/  CS2R R40, SRZ ;  /* 0x0000000000287805 */ /* 0x000fe4000001ff00 */
[----:B------:R-:W-:Y:S01]  /*62d0*/  ISETP.NE.AND P4, PT, R59, 0x1, PT ;  /* 0x000000013b00780c */ /* 0x000fe20003f85270 */
[----:B------:R-:W-:Y:S01]  /*62e0*/  IMAD.IADD R82, R75, 0x1, R84 ;  /* 0x000000014b527824 */ /* 0x000fe200078e0254 */
[----:B------:R-:W-:Y:S02]  /*62f0*/  SEL R77, R79, R2, !P2 ;  /* 0x000000024f4d7207 */ /* 0x000fe40005000000 */
[----:B------:R-:W-:Y:S02]  /*6300*/  PLOP3.LUT P2, PT, PT, PT, UP1, 0x80, 0x8 ;  /* 0x000000000008781c */ /* 0x000fe40003f4f018 */
[----:B------:R-:W-:Y:S01]  /*6310*/  SEL R2, RZ, 0xffffffff, P3 ;  /* 0xffffffffff027807 */ /* 0x000fe20001800000 */
[----:B------:R-:W-:Y:S01]  /*6320*/  IMAD.HI.U32 R78, R77, UR46, RZ ;  /* 0x0000002e4d4e7c27 */ /* 0x000fe2000f8e00ff */
[----:B------:R-:W-:Y:S02]  /*6330*/  @P5 SHF.L.U32 R6, R70, 0x1f, RZ ;  /* 0x0000001f46065819 */ /* 0x000fe400000006ff */
[----:B------:R-:W-:Y:S02]  /*6340*/  LOP3.LUT P3, R80, R63, 0xff, RZ, 0xc0, !PT ;  /* 0x000000ff3f507812 */ /* 0x000fe4000786c0ff */
[----:B------:R-:W1:Y:S01]  /*6350*/  @P5 SYNCS.PHASECHK.TRANS64.TRYWAIT P1, [UR50+0x110], R6 ;  /* 0x00011006ff0055a7 */ /* 0x000e620008021132 */
[----:B------:R-:W-:Y:S02]  /*6360*/  SHF.R.U32.HI R78, RZ, UR47, R78 ;  /* 0x0000002fff4e7c19 */ /* 0x000fe4000801164e */
[----:B------:R-:W-:Y:S02]  /*6370*/  P2R R81, PR, RZ, 0x20 ;  /* 0x00000020ff517803 */ /* 0x000fe40000000000 */
[----:B------:R-:W-:Y:S01]  /*6380*/  @P2 SEL R2, R3, R2, !P3 ;  /* 0x0000000203022207 */ /* 0x000fe20005800000 */
[----:B------:R-:W-:Y:S01]  /*6390*/  IMAD.MOV R3, RZ, RZ, -R77 ;  /* 0x000000ffff037224 */ /* 0x000fe200078e0a4d */
[----:B------:R-:W-:Y:S02]  /*63a0*/  SEL R78, R77, R78, !P4 ;  /* 0x0000004e4d4e7207 */ /* 0x000fe40006000000 */
[----:B------:R-:W-:Y:S01]  /*63b0*/  LOP3.LUT R2, R2, 0x1, RZ, 0xc0, !PT ;  /* 0x0000000102027812 */ /* 0x000fe200078ec0ff */
[----:B------:R-:W-:Y:S02]  /*63c0*/  IMAD R79, R60, R3, R79 ;  /* 0x000000033c4f7224 */ /* 0x000fe400078e024f */
[----:B------:R-:W-:Y:S01]  /*63d0*/  IMAD.MOV R4, RZ, RZ, -R78 ;  /* 0x000000ffff047224 */ /* 0x000fe200078e0a4e */
[----:B------:R-:W-:Y:S01]  /*63e0*/  ISETP.NE.U32.AND P2, PT, R2, 0x1, PT ;  /* 0x000000010200780c */ /* 0x000fe20003f45070 */
[----:B------:R3:W4:Y:S03]  /*63f0*/  SYNCS.PHASECHK.TRANS64.TRYWAIT P0, [R83+URZ+0x170], R0 ;  /* 0x00017000530075a7 */ /* 0x00072600080011ff */
[----:B------:R-:W-:Y:S01]  /*6400*/  P2R R87, PR, RZ, 0x4 ;  /* 0x00000004ff577803 */ /* 0x000fe20000000000 */
[----:B------:R-:W-:Y:S01]  /*6410*/  IMAD R77, R59, R4, R77 ;  /* 0x000000043b4d7224 */ /* 0x000fe200078e024d */
[----:B-1----:R-:W-:Y:S01]  /*6420*/  @P5 SEL R85, RZ, 0x1, !P1 ;  /* 0x00000001ff555807 */ /* 0x002fe20004800000 */
[----:B---3--:R-:W-:Y:S06]  /*6430*/  @!P5 BRA `(.L_x_97) ;  /* 0x000000000044d947 */ /* 0x008fec0003800000 */
[----:B------:R-:W-:Y:S01]  /*6440*/  IMAD.MOV.U32 R50, RZ, RZ, RZ ;  /* 0x000000ffff327224 */ /* 0x000fe200078e00ff */
[----:B------:R-:W-:Y:S01]  /*6450*/  ISETP.NE.AND P1, PT, R85, RZ, PT ;  /* 0x000000ff5500720c */ /* 0x000fe20003f25270 */
[----:B------:R-:W-:Y:S01]  /*6460*/  BSSY B0, `(.L_x_98) ;  /* 0x0000008000007945 */ /* 0x000fe20003800000 */
[----:B------:R-:W-:Y:S02]  /*6470*/  CS2R R42, SRZ ;  /* 0x00000000002a7805 */ /* 0x000fe4000001ff00 */
[----:B------:R-:W-:Y:S02]  /*6480*/  CS2R R40, SRZ ;  /* 0x0000000000287805 */ /* 0x000fe4000001ff00 */
[----:B------:R-:W-:Y:S07]  /*6490*/  CS2R R48, SRZ ;  /* 0x0000000000307805 */ /* 0x000fee000001ff00 */
[----:B------:R-:W-:Y:S05]  /*64a0*/  @P1 BRA `(.L_x_99) ;  /* 0x00000000000c1947 */ /* 0x000fea0003800000 */
[----:B------:R-:W-:Y:S04]  /*64b0*/  SHF.L.U32 R3, R70, 0x1f, RZ ;  /* 0x0000001f46037819 */ /* 0x000fe800000006ff */
[----:B------:R-:W1:Y:S02]  /*64c0*/  SYNCS.PHASECHK.TRANS64.TRYWAIT P1, [UR50+0x110], R3 ;  /* 0x00011003ff0075a7 */ /* 0x000e640008021132 */
[----:B-1----:R-:W-:Y:S05]  /*64d0*/  @!P1 BRA `(.L_x_100) ;  /* 0x0000003000789947 */ /* 0x002fea0003800000 */
.L_x_99:
[----:B------:R-:W-:Y:S05]  /*64e0*/  BSYNC B0 ;  /* 0x0000000000007941 */ /* 0x000fea0003800000 */
.L_x_98:
[----:B------:R-:W-:Y:S01]  /*64f0*/  ISETP.NE.AND P1, PT, R87, RZ, PT ;  /* 0x000000ff5700720c */ /* 0x000fe20003f25270 */
[----:B------:R-:W-:Y:S11]  /*6500*/  HFMA2 R39, -RZ, RZ, 0, 5.9604644775390625e-08 ;  /* 0x00000001ff277431 */ /* 0x000ff600000001ff */
[----:B------:R-:W-:Y:S01]  /*6510*/  @!UPT UIADD3 URZ, UPT, UPT, URZ, URZ, URZ ;  /* 0x000000fffffff290 */ /* 0x000fe2000fffe0ff */
[----:B------:R-:W-:Y:S05]  /*6520*/  @P1 WARPSYNC.ALL ;  /* 0x0000000000001948 */ /* 0x000fea0003800000 */
[----:B------:R3:W1:Y:S04]  /*6530*/  @P1 LDSM.16.M88.4 R40, [R86+UR50+0x200] ;  /* 0x000200325628183b */ /* 0x0006680008000200 */
[----:B------:R3:W1:Y:S02]  /*6540*/  @P1 LDSM.16.M88.4 R48, [R82+0x200] ;  /* 0x000200005230183b */ /* 0x0006640000000200 */
.L_x_97:
[----:B------:R-:W-:Y:S05]  /*6550*/  BSYNC B1 ;  /* 0x0000000000017941 */ /* 0x000fea0003800000 */
.L_x_96:
[----:B-1----:R-:W-:Y:S04]  /*6560*/  SHF.R.U32.HI R2, RZ, 0x15, R34 ;  /* 0x00000015ff027819 */ /* 0x002fe80000011622 */
[----:B------:R-:W-:Y:S01]  /*6570*/  LOP3.LUT P1, RZ, R2, 0x3, R73, 0x48, !PT ;  /* 0x0000000302ff7812 */ /* 0x000fe20007824849 */
[----:B------:R-:W-:Y:S01]  /*6580*/  @!UPT UIADD3 URZ, UPT, UPT, URZ, URZ, URZ ;  /* 0x000000fffffff290 */ /* 0x000fe2000fffe0ff */
[----:B----4-:R-:W-:Y:S11]  /*6590*/  @P0 BRA `(.L_x_101) ;  /* 0x0000000000080947 */ /* 0x010ff60003800000 */
[----:B------:R-:W1:Y:S02]  /*65a0*/  SYNCS.PHASECHK.TRANS64.TRYWAIT P0, [R83+URZ+0x170], R0 ;  /* 0x00017000530075a7 */ /* 0x000e6400080011ff */
[----:B-1----:R-:W-:Y:S05]  /*65b0*/  @!P0 BRA `(.L_x_102) ;  /* 0x0000003000588947 */ /* 0x002fea0003800000 */
.L_x_101:
[----:B------:R-:W-:Y:S05]  /*65c0*/  @!P1 BRA `(.L_x_103) ;  /* 0x0000000000409947 */ /* 0x000fea0003800000 */
[----:B------:R-:W4:Y:S01]  /*65d0*/  LDCU.64 UR8, c[0x4][0x70] ;  /* 0x01000e00ff0877ac */ /* 0x000f220008000a00 */
[----:B------:R-:W-:Y:S01]  /*65e0*/  MOV R3, 0x0 ;  /* 0x0000000000037802 */ /* 0x000fe20000000f00 */
[----:B------:R-:W-:Y:S02]  /*65f0*/  HFMA2 R12, -RZ, RZ, 0, 5.9604644775390625e-08 ;  /* 0x00000001ff0c7431 */ /* 0x000fe400000001ff */
[----:B------:R-:W-:Y:S02]  /*6600*/  IMAD.MOV.U32 R8, RZ, RZ, 0x192 ;  /* 0x00000192ff087424 */ /* 0x000fe400078e00ff */
[----:B------:R-:W-:Y:S01]  /*6610*/  IMAD.MOV.U32 R13, RZ, RZ, RZ ;  /* 0x000000ffff0d7224 */ /* 0x000fe200078e00ff */
[----:B------:R-:W5:Y:S01]  /*6620*/  LDCU.64 UR6, c[0x4][0x78] ;  /* 0x01000f00ff0677ac */ /* 0x000f620008000a00 */
[----:B------:R-:W1:Y:S01]  /*6630*/  LDC.64 R2, c[0x4][R3] ;  /* 0x0100000003027b82 */ /* 0x000e620000000a00 */
[----:B------:R-:W2:Y:S01]  /*6640*/  LDCU.64 UR4, c[0x4][0x10] ;  /* 0x01000200ff0477ac */ /* 0x000ea20008000a00 */
[----:B----4-:R-:W-:Y:S01]  /*6650*/  MOV R5, UR9 ;  /* 0x0000000900057c02 */ /* 0x010fe20008000f00 */
[----:B------:R-:W-:Y:S01]  /*6660*/  IMAD.U32 R4, RZ, RZ, UR8 ;  /* 0x00000008ff047e24 */ /* 0x000fe2000f8e00ff */
[----:B-----5:R-:W-:Y:S01]  /*6670*/  MOV R7, UR7 ;  /* 0x0000000700077c02 */ /* 0x020fe20008000f00 */
[----:B------:R-:W-:Y:S01]  /*6680*/  IMAD.U32 R6, RZ, RZ, UR6 ;  /* 0x00000006ff067e24 */ /* 0x000fe2000f8e00ff */
[----:B--2---:R-:W-:Y:S01]  /*6690*/  MOV R11, UR5 ;  /* 0x00000005000b7c02 */ /* 0x004fe20008000f00 */
[----:B------:R-:W-:Y:S02]  /*66a0*/  IMAD.U32 R10, RZ, RZ, UR4 ;  /* 0x00000004ff0a7e24 */ /* 0x000fe4000f8e00ff */
[----:B------:R-:W-:Y:S07]  /*66b0*/  LEPC R20, `(.L_x_103) ;  /* 0x000000001014794e */ /* 0x000fee0000000000 */
[----:B-1-3--:R-:W-:Y:S05]  /*66c0*/  CALL.ABS.NOINC R2 ;  /* 0x0000000002007343 */ /* 0x00afea0003c00000 */
.L_x_103:
[----:B------:R-:W-:Y:S05]  /*66d0*/  WARPSYNC.ALL ;  /* 0x0000000000007948 */ /* 0x000fea0003800000 */
[----:B------:R-:W-:Y:S01]  /*66e0*/  R2UR UR4, R34 ;  /* 0x00000000220472ca */ /* 0x000fe200000e0000 */
[--C-:B------:R-:W-:Y:S01]  /*66f0*/  HADD2.F32 R20, -RZ, R40.reuse.H0_H0 ;  /* 0x20000028ff147230 */ /* 0x100fe20000004100 */
[----:B------:R-:W-:Y:S01]  /*6700*/  ISETP.NE.AND P0, PT, R72, RZ, PT ;  /* 0x000000ff4800720c */ /* 0x000fe20003f05270 */
[----:B------:R-:W-:Y:S01]  /*6710*/  HADD2.F32 R21, -RZ, R40.H1_H1 ;  /* 0x30000028ff157230 */ /* 0x000fe20000004100 */
[----:B------:R-:W-:Y:S01]  /*6720*/  BSSY.RECONVERGENT B0, `(.L_x_104) ;  /* 0x000004e000007945 */ /* 0x000fe20003800200 */
[--C-:B------:R-:W-:Y:S02]  /*6730*/  HADD2.F32 R36, -RZ, R41.reuse.H0_H0 ;  /* 0x20000029ff247230 */ /* 0x100fe40000004100 */
[----:B------:R-:W-:Y:S02]  /*6740*/  HADD2.F32 R38, -RZ, R41.H1_H1 ;  /* 0x30000029ff267230 */ /* 0x000fe40000004100 */
[----:B------:R-:W-:Y:S04]  /*6750*/  HADD2.F32 R37, -RZ, R49.H0_H0 ;  /* 0x20000031ff257230 */ /* 0x000fe80000004100 */
[----:B------:R-:W1:Y:S02]  /*6760*/  LDTM.16dp256bit.x4 R4, tmem[UR4] ;  /* 0x00000004000479ee */ /* 0x000e640008120000 */
[C---:B-12---:R-:W-:Y:S01]  /*6770*/  FMUL R0, R33.reuse, R4 ;  /* 0x0000000421007220 */ /* 0x046fe20000400000 */
[C---:B------:R-:W-:Y:S01]  /*6780*/  FMUL R2, R33.reuse, R5 ;  /* 0x0000000521027220 */ /* 0x040fe20000400000 */
[C---:B------:R-:W-:Y:S01]  /*6790*/  FMUL R3, R33.reuse, R6 ;  /* 0x0000000621037220 */ /* 0x040fe20000400000 */
[----:B------:R-:W-:Y:S01]  /*67a0*/  FMUL R7, R33, R7 ;  /* 0x0000000721077220 */ /* 0x000fe20000400000 */
[C---:B------:R-:W-:Y:S01]  /*67b0*/  FFMA R0, R35.reuse, R20, R0 ;  /* 0x0000001423007223 */ /* 0x040fe20000000000 */
[C---:B------:R-:W-:Y:S01]  /*67c0*/  FFMA R2, R35.reuse, R21, R2 ;  /* 0x0000001523027223 */ /* 0x040fe20000000002 */
[C---:B------:R-:W-:Y:S01]  /*67d0*/  FFMA R3, R35.reuse, R36, R3 ;  /* 0x0000002423037223 */ /* 0x040fe20000000003 */
[--C-:B------:R-:W-:Y:S02]  /*67e0*/  HADD2.F32 R20, -RZ, R42.reuse.H0_H0 ;  /* 0x2000002aff147230 */ /* 0x100fe40000004100 */
[----:B------:R-:W-:Y:S01]  /*67f0*/  FFMA R7, R35, R38, R7 ;  /* 0x0000002623077223 */ /* 0x000fe20000000007 */
[C---:B------:R-:W-:Y:S01]  /*6800*/  FMUL R4, R33.reuse, R8 ;  /* 0x0000000821047220 */ /* 0x040fe20000400000 */
[----:B------:R-:W-:Y:S01]  /*6810*/  HADD2.F32 R36, -RZ, R42.H1_H1 ;  /* 0x3000002aff247230 */ /* 0x000fe20000004100 */
[----:B------:R-:W-:Y:S01]  /*6820*/  F2FP.F16.F32.PACK_AB R44, R2, R0 ;  /* 0x00000000022c723e */ /* 0x000fe200000000ff */
[----:B------:R-:W-:Y:S01]  /*6830*/  FMUL R5, R33, R9 ;  /* 0x0000000921057220 */ /* 0x000fe20000400000 */
[--C-:B------:R-:W-:Y:S01]  /*6840*/  HADD2.F32 R21, -RZ, R43.reuse.H0_H0 ;  /* 0x2000002bff157230 */ /* 0x100fe20000004100 */
[----:B------:R-:W-:Y:S01]  /*6850*/  F2FP.F16.F32.PACK_AB R45, R7, R3 ;  /* 0x00000003072d723e */ /* 0x000fe200000000ff */
[C---:B------:R-:W-:Y:S01]  /*6860*/  FFMA R4, R35.reuse, R20, R4 ;  /* 0x0000001423047223 */ /* 0x040fe20000000004 */
[----:B------:R-:W-:Y:S01]  /*6870*/  FFMA R5, R35, R36, R5 ;  /* 0x0000002423057223 */ /* 0x000fe20000000005 */
[C---:B------:R-:W-:Y:S01]  /*6880*/  FMUL R6, R33.reuse, R10 ;  /* 0x0000000a21067220 */ /* 0x040fe20000400000 */
[----:B------:R-:W-:Y:S02]  /*6890*/  HADD2.F32 R20, -RZ, R43.H1_H1 ;  /* 0x3000002bff147230 */ /* 0x000fe40000004100 */
[C---:B------:R-:W-:Y:S01]  /*68a0*/  FMUL R11, R33.reuse, R11 ;  /* 0x0000000b210b7220 */ /* 0x040fe20000400000 */
[----:B------:R-:W-:Y:S01]  /*68b0*/  FMUL R8, R33, R12 ;  /* 0x0000000c21087220 */ /* 0x000fe20000400000 */
[----:B------:R-:W-:Y:S01]  /*68c0*/  FFMA R6, R35, R21, R6 ;  /* 0x0000001523067223 */ /* 0x000fe20000000006 */
[--C-:B------:R-:W-:Y:S02]  /*68d0*/  HADD2.F32 R21, -RZ, R48.reuse.H0_H0 ;  /* 0x20000030ff157230 */ /* 0x100fe40000004100 */
[C---:B------:R-:W-:Y:S01]  /*68e0*/  FMUL R9, R33.reuse, R13 ;  /* 0x0000000d21097220 */ /* 0x040fe20000400000 */
[----:B------:R-:W-:Y:S02]  /*68f0*/  HADD2.F32 R36, -RZ, R48.H1_H1 ;  /* 0x30000030ff247230 */ /* 0x000fe40000004100 */
[----:B------:R-:W-:Y:S01]  /*6900*/  FMUL R10, R33, R14 ;  /* 0x0000000e210a7220 */ /* 0x000fe20000400000 */
[C---:B------:R-:W-:Y:S01]  /*6910*/  FFMA R11, R35.reuse, R20, R11 ;  /* 0x00000014230b7223 */ /* 0x040fe2000000000b */
[C---:B------:R-:W-:Y:S01]  /*6920*/  FFMA R8, R35.reuse, R21, R8 ;  /* 0x0000001523087223 */ /* 0x040fe20000000008 */
[----:B------:R-:W-:Y:S02]  /*6930*/  HADD2.F32 R20, -RZ, R49.H1_H1 ;  /* 0x30000031ff147230 */ /* 0x000fe40000004100 */
[----:B------:R-:W-:Y:S01]  /*6940*/  FFMA R9, R35, R36, R9 ;  /* 0x0000002423097223 */ /* 0x000fe20000000009 */
[----:B------:R-:W-:Y:S01]  /*6950*/  FMUL R15, R33, R15 ;  /* 0x0000000f210f7220 */ /* 0x000fe20000400000 */
[--C-:B------:R-:W-:Y:S02]  /*6960*/  HADD2.F32 R21, -RZ, R50.reuse.H0_H0 ;  /* 0x20000032ff157230 */ /* 0x100fe40000004100 */
[----:B------:R-:W-:Y:S01]  /*6970*/  FFMA R10, R35, R37, R10 ;  /* 0x00000025230a7223 */ /* 0x000fe2000000000a */
[C---:B------:R-:W-:Y:S01]  /*6980*/  FMUL R12, R33.reuse, R16 ;  /* 0x00000010210c7220 */ /* 0x040fe20000400000 */
[----:B------:R-:W-:Y:S02]  /*6990*/  HADD2.F32 R36, -RZ, R50.H1_H1 ;  /* 0x30000032ff247230 */ /* 0x000fe40000004100 */
[C---:B------:R-:W-:Y:S01]  /*69a0*/  FMUL R13, R33.reuse, R17 ;  /* 0x00000011210d7220 */ /* 0x040fe20000400000 */
[--C-:B------:R-:W-:Y:S02]  /*69b0*/  HADD2.F32 R37, -RZ, R51.reuse.H0_H0 ;  /* 0x20000033ff257230 */ /* 0x100fe40000004100 */
[----:B------:R-:W-:Y:S01]  /*69c0*/  FMUL R14, R33, R18 ;  /* 0x00000012210e7220 */ /* 0x000fe20000400000 */
[----:B------:R-:W-:Y:S02]  /*69d0*/  HADD2.F32 R38, -RZ, R51.H1_H1 ;  /* 0x30000033ff267230 */ /* 0x000fe40000004100 */
[----:B------:R-:W-:Y:S01]  /*69e0*/  FFMA R15, R35, R20, R15 ;  /* 0x00000014230f7223 */ /* 0x000fe2000000000f */
[----:B------:R-:W-:Y:S01]  /*69f0*/  FMUL R19, R33, R19 ;  /* 0x0000001321137220 */ /* 0x000fe20000400000 */
[C---:B------:R-:W-:Y:S01]  /*6a00*/  FFMA R12, R35.reuse, R21, R12 ;  /* 0x00000015230c7223 */ /* 0x040fe2000000000c */
[C---:B------:R-:W-:Y:S01]  /*6a10*/  FFMA R13, R35.reuse, R36, R13 ;  /* 0x00000024230d7223 */ /* 0x040fe2000000000d */
[C---:B------:R-:W-:Y:S01]  /*6a20*/  FFMA R14, R35.reuse, R37, R14 ;  /* 0x00000025230e7223 */ /* 0x040fe2000000000e */
[----:B------:R-:W-:Y:S01]  /*6a30*/  FFMA R19, R35, R38, R19 ;  /* 0x0000002623137223 */ /* 0x000fe20000000013 */
[----:B------:R-:W-:Y:S02]  /*6a40*/  F2FP.F16.F32.PACK_AB R46, R5, R4 ;  /* 0x00000004052e723e */ /* 0x000fe400000000ff */
[----:B------:R-:W-:Y:S02]  /*6a50*/  F2FP.F16.F32.PACK_AB R47, R11, R6 ;  /* 0x000000060b2f723e */ /* 0x000fe400000000ff */
[----:B------:R-:W-:Y:S02]  /*6a60*/  F2FP.F16.F32.PACK_AB R88, R9, R8 ;  /* 0x000000080958723e */ /* 0x000fe400000000ff */
[----:B------:R-:W-:Y:S01]  /*6a70*/  F2FP.F16.F32.PACK_AB R89, R15, R10 ;  /* 0x0000000a0f59723e */ /* 0x000fe200000000ff */
[----:B------:R1:W-:Y:S01]  /*6a80*/  STSM.16.M88.4 [R84+0x200], R44 ;  /* 0x0002002c54007844 */ /* 0x0003e20000000200 */
[----:B------:R-:W-:Y:S02]  /*6a90*/  F2FP.F16.F32.PACK_AB R90, R13, R12 ;  /* 0x0000000c0d5a723e */ /* 0x000fe400000000ff */
[----:B------:R-:W-:Y:S05]  /*6aa0*/  F2FP.F16.F32.PACK_AB R91, R19, R14 ;  /* 0x0000000e135b723e */ /* 0x000fea00000000ff */
[----:B------:R1:W-:Y:S01]  /*6ab0*/  STSM.16.M88.4 [R82+0x200], R88 ;  /* 0x0002005852007844 */ /* 0x0003e20000000200 */
[----:B------:R-:W-:Y:S01]  /*6ac0*/  @!PT LDS RZ, [RZ] ;  /* 0x00000000fffff984 */ /* 0x000fe20000000800 */
[----:B------:R-:W-:Y:S01]  /*6ad0*/  @!PT LDS RZ, [RZ] ;  /* 0x00000000fffff984 */ /* 0x000fe20000000800 */
[----:B------:R-:W-:Y:S01]  /*6ae0*/  @!PT LDS RZ, [RZ] ;  /* 0x00000000fffff984 */ /* 0x000fe20000000800 */
[----:B------:R-:W-:Y:S01]  /*6af0*/  @!PT LDS RZ, [RZ] ;  /* 0x00000000fffff984 */ /* 0x000fe20000000800 */
[----:B------:R2:W-:Y:S07]  /*6b00*/  MEMBAR.ALL.CTA ;  /* 0x0000000000007992 */ /* 0x0005ee0000008000 */
[----:B--2---:R-:W2:Y:S02]  /*6b10*/  FENCE.VIEW.ASYNC.S ;  /* 0x00000000000073c6 */ /* 0x004ea40000000000 */
[----:B--2---:R-:W-:Y:S06]  /*6b20*/  BAR.SYNC.DEFER_BLOCKING 0x1, 0x80 ;  /* 0x0042000000007b1d */ /* 0x004fec0000010000 */
[----:B------:R-:W-:Y:S05]  /*6b30*/  @P0 BRA `(.L_x_105) ;  /* 0x0000000000300947 */ /* 0x000fea0003800000 */
[----:B------:R-:W-:Y:S01]  /*6b40*/  UIADD3 UR6, UPT, UPT, UR50, 0x200, URZ ;  /* 0x0000020032067890 */ /* 0x000fe2000fffe0ff */
[----:B------:R-:W-:Y:S01]  /*6b50*/  R2UR UR42, R79 ;  /* 0x000000004f2a72ca */ /* 0x000fe200000e0000 */
[----:B------:R-:W-:Y:S01]  /*6b60*/  UIADD3 UR4, UP0, UPT, UR54, 0x680, URZ ;  /* 0x0000068036047890 */ /* 0x000fe2000ff1e0ff */
[----:B------:R-:W-:Y:S02]  /*6b70*/  R2UR UR43, R77 ;  /* 0x000000004d2b72ca */ /* 0x000fe400000e0000 */
[----:B------:R-:W-:Y:S01]  /*6b80*/  R2UR UR44, R78 ;  /* 0x000000004e2c72ca */ /* 0x000fe200000e0000 */
[----:B------:R-:W-:Y:S01]  /*6b90*/  IMAD.U32 R74, RZ, RZ, UR6 ;  /* 0x00000006ff4a7e24 */ /* 0x000fe2000f8e00ff */
[----:B------:R-:W-:Y:S04]  /*6ba0*/  UIADD3.X UR5, UPT, UPT, URZ, UR55, URZ, UP0, !UPT ;  /* 0x00000037ff057290 */ /* 0x000fe800087fe4ff */
[----:B------:R-:W-:Y:S11]  /*6bb0*/  R2UR UR40, R74 ;  /* 0x000000004a2872ca */ /* 0x000ff600000e0000 */
[----:B------:R-:W-:Y:S02]  /*6bc0*/  @!UPT UIADD3 URZ, UPT, UPT, URZ, URZ, URZ ;  /* 0x000000fffffff290 */ /* 0x000fe4000fffe0ff */
[----:B------:R2:W-:Y:S01]  /*6bd0*/  UTMASTG.4D.IM2COL [UR40], [UR4] ;  /* 0x00000028040073b5 */ /* 0x0005e20008058000 */
[----:B------:R0:W-:Y:S01]  /*6be0*/  UTMACMDFLUSH ;  /* 0x00000000000079b7 */ /* 0x0001e20000000000 */
[----:B--2---:R-:W-:Y:S04]  /*6bf0*/  DEPBAR.LE SB0, 0x1 ;  /* 0x000080400000791a */ /* 0x004fe80000000000 */
.L_x_105:
[----:B------:R-:W-:Y:S05]  /*6c00*/  BSYNC.RECONVERGENT B0 ;  /* 0x0000000000007941 */ /* 0x000fea0003800200 */
.L_x_104:
[----:B------:R-:W-:Y:S01]  /*6c10*/  BAR.SYNC.DEFER_BLOCKING 0x1, 0x80 ;  /* 0x0042000000007b1d */ /* 0x000fe20000010000 */
[----:B------:R-:W-:Y:S01]  /*6c20*/  ISETP.NE.AND P1, PT, R81, RZ, PT ;  /* 0x000000ff5100720c */ /* 0x000fe20003f25270 */
[----:B------:R-:W-:Y:S01]  /*6c30*/  UISETP.NE.AND UP0, UPT, UR52, URZ, UPT ;  /* 0x000000ff3400728c */ /* 0x000fe2000bf05270 */
[----:B------:R-:W-:Y:S11]  /*6c40*/  LEA R4, R39, UR50, 0x3 ;  /* 0x0000003227047c11 */ /* 0x000ff6000f8e18ff */
[----:B------:R-:W-:Y:S01]  /*6c50*/  @P1 SHF.L.U32 R3, R70, 0x1f, RZ ;  /* 0x0000001f46031819 */ /* 0x000fe200000006ff */
[----:B------:R-:W-:Y:S06]  /*6c60*/  BRA.U !UP0, `(.L_x_106) ;  /* 0x0000000108247547 */ /* 0x000fec000b800000 */
[----:B------:R-:W2:Y:S01]  /*6c70*/  S2R R0, SR_CgaCtaId ;  /* 0x0000000000007919 */ /* 0x000ea20000008800 */
[----:B------:R-:W-:Y:S01]  /*6c80*/  IMAD.U32 R2, RZ, RZ, UR56 ;  /* 0x00000038ff027e24 */ /* 0x000fe2000f8e00ff */
[----:B------:R-:W-:Y:S04]  /*6c90*/  UIADD3 UR56, UPT, UPT, UR56, 0x1, URZ ;  /* 0x0000000138387890 */ /* 0x000fe8000fffe0ff */
[----:B------:R-:W-:Y:S01]  /*6ca0*/  @P1 LEA R2, R2, UR50, 0x3 ;  /* 0x0000003202021c11 */ /* 0x000fe2000f8e18ff */
[----:B------:R-:W-:Y:S04]  /*6cb0*/  UISETP.NE.AND UP0, UPT, UR56, 0x4, UPT ;  /* 0x000000043800788c */ /* 0x000fe8000bf05270 */
[----:B------:R-:W-:Y:S01]  /*6cc0*/  @P1 VIADD R5, R2, 0x130 ;  /* 0x0000013002051836 */ /* 0x000fe20000000000 */
[----:B------:R-:W-:Y:S04]  /*6cd0*/  USEL UR56, UR56, URZ, UP0 ;  /* 0x000000ff38387287 */ /* 0x000fe80008000000 */
[----:B--2---:R-:W-:Y:S04]  /*6ce0*/  @P1 PRMT R0, R0, 0x654, R5 ;  /* 0x0000065400001816 */ /* 0x004fe80000000005 */
[----:B------:R2:W-:Y:S04]  /*6cf0*/  @P1 SYNCS.ARRIVE.TRANS64.RED.A1T0 RZ, [R0+URZ], RZ ;  /* 0x000000ff00ff19a7 */ /* 0x0005e800081004ff */
.L_x_106:
[----:B------:R-:W4:Y:S01]  /*6d00*/  @P1 SYNCS.PHASECHK.TRANS64.TRYWAIT P0, [R4+URZ+0x110], R3 ;  /* 0x00011003040015a7 */ /* 0x000f2200080011ff */
[----:B------:R-:W-:Y:S01]  /*6d10*/  BSSY B1, `(.L_x_107) ;  /* 0x0000013000017945 */ /* 0x000fe20003800000 */
[----:B----4-:R-:W-:Y:S03]  /*6d20*/  @P1 SEL R85, RZ, 0x1, !P0 ;  /* 0x00000001ff551807 */ /* 0x010fe60004000000 */
[----:B------:R-:W-:Y:S05]  /*6d30*/  @!P1 BRA `(.L_x_108) ;  /* 0x0000000000409947 */ /* 0x000fea0003800000 */
[----:B------:R-:W-:Y:S01]  /*6d40*/  ISETP.NE.AND P1, PT, R87, RZ, PT ;  /* 0x000000ff5700720c */ /* 0x000fe20003f25270 */
[----:B------:R-:W-:Y:S01]  /*6d50*/  BSSY B0, `(.L_x_109) ;  /* 0x0000009000007945 */ /* 0x000fe20003800000 */
[----:B------:R-:W-:Y:S11]  /*6d60*/  ISETP.NE.AND P0, PT, R85, RZ, PT ;  /* 0x000000ff5500720c */ /* 0x000ff60003f05270 */
[----:B------:R-:W-:Y:S05]  /*6d70*/  @P1 IMAD R2, R39, 0x1000, R86 ;  /* 0x0000100027021824 */ /* 0x000fea00078e0256 */
[----:B--2---:R-:W-:Y:S05]  /*6d80*/  @P1 IADD3 R0, PT, PT, R2, UR50, RZ ;  /* 0x0000003202001c10 */ /* 0x004fea000fffe0ff */
[----:B------:R-:W-:Y:S01]  /*6d90*/  @P1 IMAD.IADD R0, R75, 0x1, R0 ;  /* 0x000000014b001824 */ /* 0x000fe200078e0200 */
[----:B------:R-:W-:Y:S06]  /*6da0*/  @P0 BRA `(.L_x_110) ;  /* 0x00000000000c0947 */ /* 0x000fec0003800000 */
[----:B------:R-:W-:Y:S04]  /*6db0*/  SHF.L.U32 R3, R70, 0x1f, RZ ;  /* 0x0000001f46037819 */ /* 0x000fe800000006ff */
[----:B------:R-:W2:Y:S02]  /*6dc0*/  SYNCS.PHASECHK.TRANS64.TRYWAIT P0, [R4+URZ+0x110], R3 ;  /* 0x00011003040075a7 */ /* 0x000ea400080011ff */
[----:B--2---:R-:W-:Y:S05]  /*6dd0*/  @!P0 BRA `(.L_x_111) ;  /* 0x0000002800648947 */ /* 0x004fea0003800000 */
.L_x_110:
[----:B------:R-:W-:Y:S05]  /*6de0*/  BSYNC B0 ;  /* 0x0000000000007941 */ /* 0x000fea0003800000 */
.L_x_109:
[----:B------:R-:W-:Y:S02]  /*6df0*/  ISETP.NE.AND P0, PT, R87, RZ, PT ;  /* 0x000000ff5700720c */ /* 0x000fe40003f05270 */
[----:B------:R-:W-:Y:S11]  /*6e00*/  IADD3 R39, PT, PT, R39, 0x1, RZ ;  /* 0x0000000127277810 */ /* 0x000ff60007ffe0ff */
[----:B------:R-:W-:Y:S05]  /*6e10*/  @P0 WARPSYNC.ALL ;  /* 0x0000000000000948 */ /* 0x000fea0003800000 */
[----:B------:R4:W1:Y:S04]  /*6e20*/  @P0 LDSM.16.M88.4 R40, [R2+UR50+0x200] ;  /* 0x000200320228083b */ /* 0x0008680008000200 */
[----:B------:R4:W1:Y:S02]  /*6e30*/  @P0 LDSM.16.M88.4 R48, [R0+0x200] ;  /* 0x000200000030083b */ /* 0x0008640000000200 */
.L_x_108:
[----:B------:R-:W-:Y:S05]  /*6e40*/  BSYNC B1 ;  /* 0x0000000000017941 */ /* 0x000fea0003800000 */
.L_x_107:
[----:B--2-4-:R-:W-:Y:S05]  /*6e50*/  VIADD R0, R34, 0x20 ;  /* 0x0000002022007836 */ /* 0x014fea0000000000 */
[----:B------:R-:W-:Y:S04]  /*6e60*/  SHF.R.U32.HI R0, RZ, 0x15, R0 ;  /* 0x00000015ff007819 */ /* 0x000fe80000011600 */
[----:B------:R-:W-:Y:S11]  /*6e70*/  LOP3.LUT P0, RZ, R0, 0x3, R73, 0x48, !PT ;  /* 0x0000000300ff7812 */ /* 0x000ff60007804849 */
[----:B------:R-:W-:Y:S02]  /*6e80*/  @!UPT UIADD3 URZ, UPT, UPT, URZ, URZ, URZ ;  /* 0x000000fffffff290 */ /* 0x000fe4000fffe0ff */
[----:B------:R-:W-:Y:S05]  /*6e90*/  @!P0 BRA `(.L_x_112) ;  /* 0x0000000000408947 */ /* 0x000fea0003800000 */
[----:B------:R-:W2:Y:S01]  /*6ea0*/  LDCU.64 UR8, c[0x4][0x70] ;  /* 0x01000e00ff0877ac */ /* 0x000ea20008000a00 */
[----:B------:R-:W-:Y:S01]  /*6eb0*/  MOV R3, 0x0 ;  /* 0x0000000000037802 */ /* 0x000fe20000000f00 */
[----:B------:R-:W-:Y:S02]  /*6ec0*/  HFMA2 R12, -RZ, RZ, 0, 5.9604644775390625e-08 ;  /* 0x00000001ff0c7431 */ /* 0x000fe400000001ff */
[----:B------:R-:W-:Y:S02]  /*6ed0*/  IMAD.MOV.U32 R8, RZ, RZ, 0x192 ;  /* 0x00000192ff087424 */ /* 0x000fe400078e00ff */
[----:B------:R-:W-:Y:S01]  /*6ee0*/  IMAD.MOV.U32 R13, RZ, RZ, RZ ;  /* 0x000000ffff0d7224 */ /* 0x000fe200078e00ff */
[----:B------:R-:W4:Y:S01]  /*6ef0*/  LDCU.64 UR6, c[0x4][0x78] ;  /* 0x01000f00ff0677ac */ /* 0x000f220008000a00 */
[----:B------:R-:W1:Y:S01]  /*6f00*/  LDC.64 R2, c[0x4][R3] ;  /* 0x0100000003027b82 */ /* 0x000e620000000a00 */
[----:B------:R-:W5:Y:S01]  /*6f10*/  LDCU.64 UR4, c[0x4][0x10] ;  /* 0x01000200ff0477ac */ /* 0x000f620008000a00 */
[----:B--2---:R-:W-:Y:S01]  /*6f20*/  MOV R5, UR9 ;  /* 0x0000000900057c02 */ /* 0x004fe20008000f00 */
[----:B------:R-:W-:Y:S01]  /*6f30*/  IMAD.U32 R4, RZ, RZ, UR8 ;  /* 0x00000008ff047e24 */ /* 0x000fe2000f8e00ff */
[----:B----4-:R-:W-:Y:S01]  /*6f40*/  MOV R7, UR7 ;  /* 0x0000000700077c02 */ /* 0x010fe20008000f00 */
[----:B------:R-:W-:Y:S01]  /*6f50*/  IMAD.U32 R6, RZ, RZ, UR6 ;  /* 0x00000006ff067e24 */ /* 0x000fe2000f8e00ff */
[----:B-----5:R-:W-:Y:S01]  /*6f60*/  MOV R11, UR5 ;  /* 0x00000005000b7c02 */ /* 0x020fe20008000f00 */
[----:B------:R-:W-:Y:S02]  /*6f70*/  IMAD.U32 R10, RZ, RZ, UR4 ;  /* 0x00000004ff0a7e24 */ /* 0x000fe4000f8e00ff */
[----:B------:R-:W-:Y:S07]  /*6f80*/  LEPC R20, `(.L_x_112) ;  /* 0x000000001014794e */ /* 0x000fee0000000000 */
[----:B-1-3--:R-:W-:Y:S05]  /*6f90*/  CALL.ABS.NOINC R2 ;  /* 0x0000000002007343 */ /* 0x00afea0003c00000 */
.L_x_112:
[----:B------:R-:W-:Y:S01]  /*6fa0*/  ISETP.NE.AND P6, PT, R81, RZ, PT ;  /* 0x000000ff5100720c */ /* 0x000fe20003fc5270 */
[----:B------:R-:W-:Y:S05]  /*6fb0*/  WARPSYNC.ALL ;  /* 0x0000000000007948 */ /* 0x000fea0003800000 */
[----:B------:R-:W-:Y:S01]  /*6fc0*/  R2UR UR4, R34 ;  /* 0x00000000220472ca */ /* 0x000fe200000e0000 */
[--C-:B-1----:R-:W-:Y:S01]  /*6fd0*/  HADD2.F32 R20, -RZ, R40.reuse.H0_H0 ;  /* 0x20000028ff147230 */ /* 0x102fe20000004100 */
[----:B------:R-:W1:Y:S01]  /*6fe0*/  S2R R92, SR_CgaCtaId ;  /* 0x00000000005c7919 */ /* 0x000e620000008800 */
[----:B------:R-:W-:Y:S01]  /*6ff0*/  HADD2.F32 R21, -RZ, R40.H1_H1 ;  /* 0x30000028ff157230 */ /* 0x000fe20000004100 */
[----:B------:R-:W-:Y:S01]  /*7000*/  ISETP.NE.AND P0, PT, R72, RZ, PT ;  /* 0x000000ff4800720c */ /* 0x000fe20003f05270 */
[----:B------:R-:W-:Y:S01]  /*7010*/  HADD2.F32 R36, -RZ, R41.H1_H1 ;  /* 0x30000029ff247230 */ /* 0x000fe20000004100 */
[----:B------:R-:W-:Y:S01]  /*7020*/  MOV R93, UR56 ;  /* 0x00000038005d7c02 */ /* 0x000fe20008000f00 */
[----:B------:R-:W-:Y:S01]  /*7030*/  HADD2.F32 R37, -RZ, R49.H0_H0 ;  /* 0x20000031ff257230 */ /* 0x000fe20000004100 */
[----:B------:R-:W-:Y:S01]  /*7040*/  BSSY.RECONVERGENT B0, `(.L_x_113) ;  /* 0x000004f000007945 */ /* 0x000fe20003800200 */
[----:B------:R-:W-:Y:S01]  /*7050*/  HADD2.F32 R38, -RZ, R51.H1_H1 ;  /* 0x30000033ff267230 */ /* 0x000fe20000004100 */
[----:B------:R-:W-:Y:S03]  /*7060*/  @P6 LEA R93, R93, UR50, 0x3 ;  /* 0x000000325d5d6c11 */ /* 0x000fe6000f8e18ff */
[----:B------:R-:W2:Y:S01]  /*7070*/  LDTM.16dp256bit.x4 R4, tmem[UR4+0x20] ;  /* 0x00002004000479ee */ /* 0x000ea20008120000 */
[----:B------:R-:W-:Y:S01]  /*7080*/  @P6 IADD3 R93, PT, PT, R93, 0x130, RZ ;  /* 0x000001305d5d6810 */ /* 0x000fe20007ffe0ff */
[C---:B--2---:R-:W-:Y:S01]  /*7090*/  FMUL R0, R33.reuse, R4 ;  /* 0x0000000421007220 */ /* 0x044fe20000400000 */
[C---:B------:R-:W-:Y:S01]  /*70a0*/  FMUL R2, R33.reuse, R5 ;  /* 0x0000000521027220 */ /* 0x040fe20000400000 */
[C---:B------:R-:W-:Y:S01]  /*70b0*/  FMUL R3, R33.reuse, R6 ;  /* 0x0000000621037220 */ /* 0x040fe20000400000 */
[----:B------:R-:W-:Y:S01]  /*70c0*/  FMUL R7, R33, R7 ;  /* 0x0000000721077220 */ /* 0x000fe20000400000 */
[C---:B------:R-:W-:Y:S01]  /*70d0*/  FFMA R0, R35.reuse, R20, R0 ;  /* 0x0000001423007223 */ /* 0x040fe20000000000 */
[----:B------:R-:W-:Y:S02]  /*70e0*/  HADD2.F32 R20, -RZ, R41.H0_H0 ;  /* 0x20000029ff147230 */ /* 0x000fe40000004100 */
[----:B------:R-:W-:Y:S01]  /*70f0*/  FFMA R2, R35, R21, R2 ;  /* 0x0000001523027223 */ /* 0x000fe20000000002 */
[C---:B------:R-:W-:Y:S01]  /*7100*/  FMUL R4, R33.reuse, R8 ;  /* 0x0000000821047220 */ /* 0x040fe20000400000 */
[----:B------:R-:W-:Y:S01]  /*7110*/  FMUL R5, R33, R9 ;  /* 0x0000000921057220 */ /* 0x000fe20000400000 */
[--C-:B------:R-:W-:Y:S02]  /*7120*/  HADD2.F32 R21, -RZ, R43.reuse.H0_H0 ;  /* 0x2000002bff157230 */ /* 0x100fe40000004100 */
[C---:B------:R-:W-:Y:S01]  /*7130*/  FFMA R3, R35.reuse, R20, R3 ;  /* 0x0000001423037223 */ /* 0x040fe20000000003 */
[--C-:B------:R-:W-:Y:S01]  /*7140*/  HADD2.F32 R20, -RZ, R42.reuse.H0_H0 ;  /* 0x2000002aff147230 */ /* 0x100fe20000004100 */
[----:B------:R-:W-:Y:S01]  /*7150*/  F2FP.F16.F32.PACK_AB R44, R2, R0 ;  /* 0x00000000022c723e */ /* 0x000fe200000000ff */
[----:B------:R-:W-:Y:S01]  /*7160*/  FFMA R7, R35, R36, R7 ;  /* 0x0000002423077223 */ /* 0x000fe20000000007 */
[----:B------:R-:W-:Y:S02]  /*7170*/  HADD2.F32 R36, -RZ, R42.H1_H1 ;  /* 0x3000002aff247230 */ /* 0x000fe40000004100 */
[----:B------:R-:W-:Y:S01]  /*7180*/  FMUL R6, R33, R10 ;  /* 0x0000000a21067220 */ /* 0x000fe20000400000 */
[----:B------:R-:W-:Y:S01]  /*7190*/  FFMA R4, R35, R20, R4 ;  /* 0x0000001423047223 */ /* 0x000fe20000000004 */
[----:B------:R-:W-:Y:S01]  /*71a0*/  HADD2.F32 R20, -RZ, R43.H1_H1 ;  /* 0x3000002bff147230 */ /* 0x000fe20000004100 */
[----:B------:R-:W-:Y:S01]  /*71b0*/  F2FP.F16.F32.PACK_AB R45, R7, R3 ;  /* 0x00000003072d723e */ /* 0x000fe200000000ff */
[----:B------:R-:W-:Y:S01]  /*71c0*/  FFMA R5, R35, R36, R5 ;  /* 0x0000002423057223 */ /* 0x000fe20000000005 */
[----:B------:R-:W-:Y:S01]  /*71d0*/  FMUL R11, R33, R11 ;  /* 0x0000000b210b7220 */ /* 0x000fe20000400000 */
[----:B------:R-:W-:Y:S01]  /*71e0*/  FFMA R6, R35, R21, R6 ;  /* 0x0000001523067223 */ /* 0x000fe20000000006 */
[--C-:B------:R-:W-:Y:S02]  /*71f0*/  HADD2.F32 R21, -RZ, R48.reuse.H0_H0 ;  /* 0x20000030ff157230 */ /* 0x100fe40000004100 */
[----:B------:R-:W-:Y:S01]  /*7200*/  FMUL R8, R33, R12 ;  /* 0x0000000c21087220 */ /* 0x000fe20000400000 */
[----:B------:R-:W-:Y:S01]  /*7210*/  FFMA R11, R35, R20, R11 ;  /* 0x00000014230b7223 */ /* 0x000fe2000000000b */
[----:B------:R-:W-:Y:S02]  /*7220*/  HADD2.F32 R20, -RZ, R48.H1_H1 ;  /* 0x30000030ff147230 */ /* 0x000fe40000004100 */
[----:B------:R-:W-:Y:S01]  /*7230*/  FMUL R9, R33, R13 ;  /* 0x0000000d21097220 */ /* 0x000fe20000400000 */
[----:B------:R-:W-:Y:S01]  /*7240*/  FFMA R8, R35, R21, R8 ;  /* 0x0000001523087223 */ /* 0x000fe20000000008 */
[C---:B------:R-:W-:Y:S01]  /*7250*/  FMUL R10, R33.reuse, R14 ;  /* 0x0000000e210a7220 */ /* 0x040fe20000400000 */
[----:B------:R-:W-:Y:S01]  /*7260*/  FMUL R15, R33, R15 ;  /* 0x0000000f210f7220 */ /* 0x000fe20000400000 */
[C---:B------:R-:W-:Y:S01]  /*7270*/  FFMA R9, R35.reuse, R20, R9 ;  /* 0x0000001423097223 */ /* 0x040fe20000000009 */
[----:B------:R-:W-:Y:S02]  /*7280*/  HADD2.F32 R20, -RZ, R49.H1_H1 ;  /* 0x30000031ff147230 */ /* 0x000fe40000004100 */
[----:B------:R-:W-:Y:S01]  /*7290*/  FFMA R10, R35, R37, R10 ;  /* 0x00000025230a7223 */ /* 0x000fe2000000000a */
[--C-:B------:R-:W-:Y:S02]  /*72a0*/  HADD2.F32 R21, -RZ, R50.reuse.H0_H0 ;  /* 0x20000032ff157230 */ /* 0x100fe40000004100 */
[C---:B------:R-:W-:Y:S01]  /*72b0*/  FMUL R12, R33.reuse, R16 ;  /* 0x00000010210c7220 */ /* 0x040fe20000400000 */
[----:B------:R-:W-:Y:S02]  /*72c0*/  HADD2.F32 R36, -RZ, R50.H1_H1 ;  /* 0x30000032ff247230 */ /* 0x000fe40000004100 */
[C---:B------:R-:W-:Y:S01]  /*72d0*/  FMUL R13, R33.reuse, R17 ;  /* 0x00000011210d7220 */ /* 0x040fe20000400000 */
[----:B------:R-:W-:Y:S02]  /*72e0*/  HADD2.F32 R37, -RZ, R51.H0_H0 ;  /* 0x20000033ff257230 */ /* 0x000fe40000004100 */
[----:B------:R-:W-:Y:S01]  /*72f0*/  FMUL R14, R33, R18 ;  /* 0x00000012210e7220 */ /* 0x000fe20000400000 */
        /* <DEDUP_REMOVED lines=12> */
[----:B------:R-:W-:Y:S02]  /*73c0*/  F2FP.F16.F32.PACK_AB R91, R19, R14 ;  /* 0x0000000e135b723e */ /* 0x000fe400000000ff */
[----:B------:R-:W-:Y:S02]  /*73d0*/  LEA R16, R39, UR50, 0x3 ;  /* 0x0000003227107c11 */ /* 0x000fe4000f8e18ff */
[----:B------:R-:W-:Y:S01]  /*73e0*/  @P6 SHF.L.U32 R17, R70, 0x1f, RZ ;  /* 0x0000001f46116819 */ /* 0x000fe200000006ff */
[----:B------:R2:W-:Y:S01]  /*73f0*/  STSM.16.M88.4 [R82+0x1200], R88 ;  /* 0x0012005852007844 */ /* 0x0005e20000000200 */
[----:B-1----:R-:W-:Y:S01]  /*7400*/  @P6 PRMT R93, R92, 0x654, R93 ;  /* 0x000006545c5d6816 */ /* 0x002fe2000000005d */
[----:B------:R-:W-:Y:S01]  /*7410*/  @!PT LDS RZ, [RZ] ;  /* 0x00000000fffff984 */ /* 0x000fe20000000800 */
[----:B------:R-:W-:Y:S01]  /*7420*/  @!PT LDS RZ, [RZ] ;  /* 0x00000000fffff984 */ /* 0x000fe20000000800 */
[----:B------:R-:W-:Y:S01]  /*7430*/  @!PT LDS RZ, [RZ] ;  /* 0x00000000fffff984 */ /* 0x000fe20000000800 */
[----:B------:R-:W-:Y:S01]  /*7440*/  @!PT LDS RZ, [RZ] ;  /* 0x00000000fffff984 */ /* 0x000fe20000000800 */
[----:B------:R1:W-:Y:S06]  /*7450*/  MEMBAR.ALL.CTA ;  /* 0x0000000000007992 */ /* 0x0003ec0000008000 */
[----:B-1----:R-:W1:Y:S02]  /*7460*/  FENCE.VIEW.ASYNC.S ;  /* 0x00000000000073c6 */ /* 0x002e640000000000 */
[----:B-1----:R-:W-:Y:S06]  /*7470*/  BAR.SYNC.DEFER_BLOCKING 0x1, 0x80 ;  /* 0x0042000000007b1d */ /* 0x002fec0000010000 */
[----:B------:R-:W-:Y:S05]  /*7480*/  @P0 BRA `(.L_x_114) ;  /* 0x0000000000280947 */ /* 0x000fea0003800000 */
[----:B------:R-:W-:Y:S01]  /*7490*/  R2UR UR10, R79 ;  /* 0x000000004f0a72ca */ /* 0x000fe200000e0000 */
[----:B------:R-:W-:Y:S01]  /*74a0*/  UIADD3 UR4, UP0, UPT, UR54, 0x680, URZ ;  /* 0x0000068036047890 */ /* 0x000fe2000ff1e0ff */
[----:B------:R-:W-:Y:S01]  /*74b0*/  R2UR UR11, R77 ;  /* 0x000000004d0b72ca */ /* 0x000fe200000e0000 */
[----:B------:R-:W-:Y:S01]  /*74c0*/  UIADD3 UR9, UPT, UPT, UR41, 0x20, URZ ;  /* 0x0000002029097890 */ /* 0x000fe2000fffe0ff */
[----:B------:R-:W-:Y:S01]  /*74d0*/  R2UR UR12, R78 ;  /* 0x000000004e0c72ca */ /* 0x000fe200000e0000 */
[----:B------:R-:W-:Y:S02]  /*74e0*/  UIADD3 UR8, UPT, UPT, UR50, 0x1200, URZ ;  /* 0x0000120032087890 */ /* 0x000fe4000fffe0ff */
[----:B------:R-:W-:Y:S10]  /*74f0*/  UIADD3.X UR5, UPT, UPT, URZ, UR55, URZ, UP0, !UPT ;  /* 0x00000037ff057290 */ /* 0x000ff400087fe4ff */
[----:B------:R1:W-:Y:S01]  /*7500*/  UTMASTG.4D.IM2COL [UR8], [UR4] ;  /* 0x00000008040073b5 */ /* 0x0003e20008058000 */
[----:B------:R0:W-:Y:S01]  /*7510*/  UTMACMDFLUSH ;  /* 0x00000000000079b7 */ /* 0x0001e20000000000 */
[----:B-1----:R-:W-:Y:S04]  /*7520*/  DEPBAR.LE SB0, 0x1 ;  /* 0x000080400000791a */ /* 0x002fe80000000000 */
.L_x_114:
[----:B------:R-:W-:Y:S05]  /*7530*/  BSYNC.RECONVERGENT B0 ;  /* 0x0000000000007941 */ /* 0x000fea0003800200 */
.L_x_113:
[----:B------:R-:W-:Y:S01]  /*7540*/  BAR.SYNC.DEFER_BLOCKING 0x1, 0x80 ;  /* 0x0042000000007b1d */ /* 0x000fe20000010000 */
[----:B------:R-:W-:Y:S04]  /*7550*/  UIADD3 UR40, UPT, UPT, UR56, 0x1, URZ ;  /* 0x0000000138287890 */ /* 0x000fe8000fffe0ff */
[----:B------:R-:W-:Y:S04]  /*7560*/  UISETP.NE.AND UP0, UPT, UR40, 0x4, UPT ;  /* 0x000000042800788c */ /* 0x000fe8000bf05270 */
[----:B------:R-:W-:Y:S01]  /*7570*/  USEL UR40, UR40, URZ, UP0 ;  /* 0x000000ff28287287 */ /* 0x000fe20008000000 */
[----:B------:R1:W-:Y:S01]  /*7580*/  @P6 SYNCS.ARRIVE.TRANS64.RED.A1T0 RZ, [R93+URZ], RZ ;  /* 0x000000ff5dff69a7 */ /* 0x0003e200081004ff */
[----:B------:R-:W-:Y:S01]  /*7590*/  BSSY B1, `(.L_x_115) ;  /* 0x0000014000017945 */ /* 0x000fe20003800000 */
[----:B------:R-:W4:Y:S02]  /*75a0*/  @P6 SYNCS.PHASECHK.TRANS64.TRYWAIT P0, [R16+URZ+0x110], R17 ;  /* 0x00011011100065a7 */ /* 0x000f2400080011ff */
[----:B----4-:R-:W-:Y:S01]  /*75b0*/  @P6 SEL R85, RZ, 0x1, !P0 ;  /* 0x00000001ff556807 */ /* 0x010fe20004000000 */
[----:B-1----:R-:W-:Y:S06]  /*75c0*/  @!P6 BRA `(.L_x_116) ;  /* 0x000000000040e947 */ /* 0x002fec0003800000 */
[----:B------:R-:W-:Y:S01]  /*75d0*/  ISETP.NE.AND P1, PT, R87, RZ, PT ;  /* 0x000000ff5700720c */ /* 0x000fe20003f25270 */
[----:B------:R-:W-:Y:S01]  /*75e0*/  BSSY B0, `(.L_x_117) ;  /* 0x0000009000007945 */ /* 0x000fe20003800000 */
[----:B------:R-:W-:Y:S11]  /*75f0*/  ISETP.NE.AND P0, PT, R85, RZ, PT ;  /* 0x000000ff5500720c */ /* 0x000ff60003f05270 */
[----:B------:R-:W-:Y:S05]  /*7600*/  @P1 IMAD R2, R39, 0x1000, R86 ;  /* 0x0000100027021824 */ /* 0x000fea00078e0256 */
[----:B------:R-:W-:Y:S05]  /*7610*/  @P1 IADD3 R0, PT, PT, R2, UR50, RZ ;  /* 0x0000003202001c10 */ /* 0x000fea000fffe0ff */
[----:B------:R-:W-:Y:S01]  /*7620*/  @P1 IMAD.IADD R0, R75, 0x1, R0 ;  /* 0x000000014b001824 */ /* 0x000fe200078e0200 */
[----:B------:R-:W-:Y:S06]  /*7630*/  @P0 BRA `(.L_x_118) ;  /* 0x00000000000c0947 */ /* 0x000fec0003800000 */
[----:B------:R-:W-:Y:S04]  /*7640*/  SHF.L.U32 R3, R70, 0x1f, RZ ;  /* 0x0000001f46037819 */ /* 0x000fe800000006ff */
[----:B------:R-:W1:Y:S02]  /*7650*/  SYNCS.PHASECHK.TRANS64.TRYWAIT P0, [R16+URZ+0x110], R3 ;  /* 0x00011003100075a7 */ /* 0x000e6400080011ff */
[----:B-1----:R-:W-:Y:S05]  /*7660*/  @!P0 BRA `(.L_x_119) ;  /* 0x0000002000548947 */ /* 0x002fea0003800000 */
.L_x_118:
[----:B------:R-:W-:Y:S05]  /*7670*/  BSYNC B0 ;  /* 0x0000000000007941 */ /* 0x000fea0003800000 */
.L_x_117:
[----:B------:R-:W-:Y:S02]  /*7680*/  ISETP.NE.AND P0, PT, R87, RZ, PT ;  /* 0x000000ff5700720c */ /* 0x000fe40003f05270 */
[----:B------:R-:W-:Y:S11]  /*7690*/  IADD3 R39, PT, PT, R39, 0x1, RZ ;  /* 0x0000000127277810 */ /* 0x000ff60007ffe0ff */
[----:B------:R-:W-:Y:S05]  /*76a0*/  @P0 WARPSYNC.ALL ;  /* 0x0000000000000948 */ /* 0x000fea0003800000 */
[----:B------:R4:W1:Y:S04]  /*76b0*/  @P0 LDSM.16.M88.4 R40, [R2+UR50+0x200] ;  /* 0x000200320228083b */ /* 0x0008680008000200 */
[----:B------:R4:W1:Y:S02]  /*76c0*/  @P0 LDSM.16.M88.4 R48, [R0+0x200] ;  /* 0x000200000030083b */ /* 0x0008640000000200 */
.L_x_116:
[----:B------:R-:W-:Y:S05]  /*76d0*/  BSYNC B1 ;  /* 0x0000000000017941 */ /* 0x000fea0003800000 */
.L_x_115:
[----:B----4-:R-:W-:Y:S05]  /*76e0*/  VIADD R0, R34, 0x40 ;  /* 0x0000004022007836 */ /* 0x010fea0000000000 */
[----:B------:R-:W-:Y:S04]  /*76f0*/  SHF.R.U32.HI R0, RZ, 0x15, R0 ;  /* 0x00000015ff007819 */ /* 0x000fe80000011600 */
[----:B------:R-:W-:Y:S11]  /*7700*/  LOP3.LUT P0, RZ, R0, 0x3, R73, 0x48, !PT ;  /* 0x0000000300ff7812 */ /* 0x000ff60007804849 */
[----:B------:R-:W-:Y:S02]  /*7710*/  @!UPT UIADD3 URZ, UPT, UPT, URZ, URZ, URZ ;  /* 0x000000fffffff290 */ /* 0x000fe4000fffe0ff */
[----:B------:R-:W-:Y:S05]  /*7720*/  @!P0 BRA `(.L_x_120) ;  /* 0x0000000000408947 */ /* 0x000fea0003800000 */
[----:B------:R-:W4:Y:S01]  /*7730*/  LDCU.64 UR8, c[0x4][0x70] ;  /* 0x01000e00ff0877ac */ /* 0x000f220008000a00 */
[----:B-1----:R-:W-:Y:S01]  /*7740*/  MOV R3, 0x0 ;  /* 0x0000000000037802 */ /* 0x002fe20000000f00 */
[----:B------:R-:W-:Y:S02]  /*7750*/  HFMA2 R12, -RZ, RZ, 0, 5.9604644775390625e-08 ;  /* 0x00000001ff0c7431 */ /* 0x000fe400000001ff */
[----:B------:R-:W-:Y:S02]  /*7760*/  IMAD.MOV.U32 R8, RZ, RZ, 0x192 ;  /* 0x00000192ff087424 */ /* 0x000fe400078e00ff */
[----:B------:R-:W-:Y:S01]  /*7770*/  IMAD.MOV.U32 R13, RZ, RZ, RZ ;  /* 0x000000ffff0d7224 */ /* 0x000fe200078e00ff */
[----:B------:R-:W1:Y:S01]  /*7780*/  LDCU.64 UR6, c[0x4][0x78] ;  /* 0x01000f00ff0677ac */ /* 0x000e620008000a00 */
[----:B------:R-:W2:Y:S01]  /*7790*/  LDC.64 R2, c[0x4][R3] ;  /* 0x0100000003027b82 */ /* 0x000ea20000000a00 */
[----:B------:R-:W5:Y:S01]  /*77a0*/  LDCU.64 UR4, c[0x4][0x10] ;  /* 0x01000200ff0477ac */ /* 0x000f620008000a00 */
[----:B----4-:R-:W-:Y:S01]  /*77b0*/  MOV R5, UR9 ;  /* 0x0000000900057c02 */ /* 0x010fe20008000f00 */
[----:B------:R-:W-:Y:S01]  /*77c0*/  IMAD.U32 R4, RZ, RZ, UR8 ;  /* 0x00000008ff047e24 */ /* 0x000fe2000f8e00ff */
[----:B-1----:R-:W-:Y:S01]  /*77d0*/  MOV R7, UR7 ;  /* 0x0000000700077c02 */ /* 0x002fe20008000f00 */
[----:B------:R-:W-:Y:S01]  /*77e0*/  IMAD.U32 R6, RZ, RZ, UR6 ;  /* 0x00000006ff067e24 */ /* 0x000fe2000f8e00ff */
[----:B-----5:R-:W-:Y:S01]  /*77f0*/  MOV R11, UR5 ;  /* 0x00000005000b7c02 */ /* 0x020fe20008000f00 */
[----:B------:R-:W-:Y:S02]  /*7800*/  IMAD.U32 R10, RZ, RZ, UR4 ;  /* 0x00000004ff0a7e24 */ /* 0x000fe4000f8e00ff */
[----:B------:R-:W-:Y:S07]  /*7810*/  LEPC R20, `(.L_x_120) ;  /* 0x000000001014794e */ /* 0x000fee0000000000 */
[----:B--23--:R-:W-:Y:S05]  /*7820*/  CALL.ABS.NOINC R2 ;  /* 0x0000000002007343 */ /* 0x00cfea0003c00000 */
.L_x_120:
[----:B------:R-:W-:Y:S01]  /*7830*/  ISETP.NE.AND P6, PT, R81, RZ, PT ;  /* 0x000000ff5100720c */ /* 0x000fe20003fc5270 */
[----:B------:R-:W-:Y:S05]  /*7840*/  WARPSYNC.ALL ;  /* 0x0000000000007948 */ /* 0x000fea0003800000 */
[----:B------:R-:W-:Y:S01]  /*7850*/  R2UR UR4, R34 ;  /* 0x00000000220472ca */ /* 0x000fe200000e0000 */
[--C-:B-1----:R-:W-:Y:S01]  /*7860*/  HADD2.F32 R20, -RZ, R40.reuse.H0_H0 ;  /* 0x20000028ff147230 */ /* 0x102fe20000004100 */
[----:B------:R-:W-:Y:S01]  /*7870*/  ISETP.NE.AND P0, PT, R72, RZ, PT ;  /* 0x000000ff4800720c */ /* 0x000fe20003f05270 */
[----:B------:R-:W-:Y:S01]  /*7880*/  HADD2.F32 R21, -RZ, R40.H1_H1 ;  /* 0x30000028ff157230 */ /* 0x000fe20000004100 */
[----:B------:R-:W-:Y:S01]  /*7890*/  MOV R93, UR40 ;  /* 0x00000028005d7c02 */ /* 0x000fe20008000f00 */
[----:B------:R-:W-:Y:S01]  /*78a0*/  HADD2.F32 R36, -RZ, R41.H1_H1 ;  /* 0x30000029ff247230 */ /* 0x000fe20000004100 */
[----:B------:R-:W-:Y:S01]  /*78b0*/  BSSY.RECONVERGENT B0, `(.L_x_121) ;  /* 0x0000050000007945 */ /* 0x000fe20003800200 */
[----:B------:R-:W-:Y:S01]  /*78c0*/  HADD2.F32 R37, -RZ, R43.H0_H0 ;  /* 0x2000002bff257230 */ /* 0x000fe20000004100 */
[----:B------:R-:W-:Y:S01]  /*78d0*/  @P6 LEA R93, R93, UR50, 0x3 ;  /* 0x000000325d5d6c11 */ /* 0x000fe2000f8e18ff */
[----:B------:R-:W-:Y:S03]  /*78e0*/  HADD2.F32 R38, -RZ, R51.H1_H1 ;  /* 0x30000033ff267230 */ /* 0x000fe60000004100 */
[----:B------:R-:W-:Y:S01]  /*78f0*/  @P6 IADD3 R93, PT, PT, R93, 0x130, RZ ;  /* 0x000001305d5d6810 */ /* 0x000fe20007ffe0ff */
[----:B------:R-:W1:Y:S03]  /*7900*/  LDTM.16dp256bit.x4 R4, tmem[UR4+0x40] ;  /* 0x00004004000479ee */ /* 0x000e660008120000 */
[----:B------:R-:W-:Y:S01]  /*7910*/  @P6 PRMT R93, R92, 0x654, R93 ;  /* 0x000006545c5d6816 */ /* 0x000fe2000000005d */
[C---:B-1----:R-:W-:Y:S01]  /*7920*/  FMUL R0, R33.reuse, R4 ;  /* 0x0000000421007220 */ /* 0x042fe20000400000 */
[C---:B------:R-:W-:Y:S01]  /*7930*/  FMUL R2, R33.reuse, R5 ;  /* 0x0000000521027220 */ /* 0x040fe20000400000 */
[C---:B------:R-:W-:Y:S01]  /*7940*/  FMUL R3, R33.reuse, R6 ;  /* 0x0000000621037220 */ /* 0x040fe20000400000 */
[----:B------:R-:W-:Y:S01]  /*7950*/  FMUL R7, R33, R7 ;  /* 0x0000000721077220 */ /* 0x000fe20000400000 */
[C---:B------:R-:W-:Y:S01]  /*7960*/  FFMA R0, R35.reuse, R20, R0 ;  /* 0x0000001423007223 */ /* 0x040fe20000000000 */
[----:B------:R-:W-:Y:S02]  /*7970*/  HADD2.F32 R20, -RZ, R41.H0_H0 ;  /* 0x20000029ff147230 */ /* 0x000fe40000004100 */
[----:B------:R-:W-:Y:S01]  /*7980*/  FFMA R2, R35, R21, R2 ;  /* 0x0000001523027223 */ /* 0x000fe20000000002 */
[--C-:B------:R-:W-:Y:S02]  /*7990*/  HADD2.F32 R21, -RZ, R42.reuse.H0_H0 ;  /* 0x2000002aff157230 */ /* 0x100fe40000004100 */
[C---:B------:R-:W-:Y:S01]  /*79a0*/  FMUL R4, R33.reuse, R8 ;  /* 0x0000000821047220 */ /* 0x040fe20000400000 */
[----:B------:R-:W-:Y:S01]  /*79b0*/  FMUL R5, R33, R9 ;  /* 0x0000000921057220 */ /* 0x000fe20000400000 */
[C---:B------:R-:W-:Y:S01]  /*79c0*/  FFMA R3, R35.reuse, R20, R3 ;  /* 0x0000001423037223 */ /* 0x040fe20000000003 */
[----:B------:R-:W-:Y:S01]  /*79d0*/  HADD2.F32 R20, -RZ, R42.H1_H1 ;  /* 0x3000002aff147230 */ /* 0x000fe20000004100 */
[----:B--2---:R-:W-:Y:S01]  /*79e0*/  F2FP.F16.F32.PACK_AB R44, R2, R0 ;  /* 0x00000000022c723e */ /* 0x004fe200000000ff */
[C---:B------:R-:W-:Y:S01]  /*79f0*/  FFMA R7, R35.reuse, R36, R7 ;  /* 0x0000002423077223 */ /* 0x040fe20000000007 */
[----:B------:R-:W-:Y:S01]  /*7a00*/  FFMA R4, R35, R21, R4 ;  /* 0x0000001523047223 */ /* 0x000fe20000000004 */
[----:B------:R-:W-:Y:S01]  /*7a10*/  FMUL R6, R33, R10 ;  /* 0x0000000a21067220 */ /* 0x000fe20000400000 */
[----:B------:R-:W-:Y:S02]  /*7a20*/  HADD2.F32 R36, -RZ, R43.H1_H1 ;  /* 0x3000002bff247230 */ /* 0x000fe40000004100 */
[----:B------:R-:W-:Y:S01]  /*7a30*/  FFMA R5, R35, R20, R5 ;  /* 0x0000001423057223 */ /* 0x000fe20000000005 */
[----:B------:R-:W-:Y:S01]  /*7a40*/  FMUL R11, R33, R11 ;  /* 0x0000000b210b7220 */ /* 0x000fe20000400000 */
[----:B------:R-:W-:Y:S01]  /*7a50*/  FFMA R6, R35, R37, R6 ;  /* 0x0000002523067223 */ /* 0x000fe20000000006 */
[--C-:B------:R-:W-:Y:S02]  /*7a60*/  HADD2.F32 R20, -RZ, R48.reuse.H0_H0 ;  /* 0x20000030ff147230 */ /* 0x100fe40000004100 */
[----:B------:R-:W-:Y:S01]  /*7a70*/  FMUL R8, R33, R12 ;  /* 0x0000000c21087220 */ /* 0x000fe20000400000 */
[----:B------:R-:W-:Y:S01]  /*7a80*/  FFMA R11, R35, R36, R11 ;  /* 0x00000024230b7223 */ /* 0x000fe2000000000b */
[----:B------:R-:W-:Y:S02]  /*7a90*/  HADD2.F32 R36, -RZ, R48.H1_H1 ;  /* 0x30000030ff247230 */ /* 0x000fe40000004100 */
[C---:B------:R-:W-:Y:S01]  /*7aa0*/  FMUL R9, R33.reuse, R13 ;  /* 0x0000000d21097220 */ /* 0x040fe20000400000 */
[--C-:B------:R-:W-:Y:S02]  /*7ab0*/  HADD2.F32 R21, -RZ, R49.reuse.H0_H0 ;  /* 0x20000031ff157230 */ /* 0x100fe40000004100 */
[----:B------:R-:W-:Y:S01]  /*7ac0*/  FMUL R10, R33, R14 ;  /* 0x0000000e210a7220 */ /* 0x000fe20000400000 */
[C---:B------:R-:W-:Y:S01]  /*7ad0*/  FFMA R8, R35.reuse, R20, R8 ;  /* 0x0000001423087223 */ /* 0x040fe20000000008 */
[C---:B------:R-:W-:Y:S01]  /*7ae0*/  FFMA R9, R35.reuse, R36, R9 ;  /* 0x0000002423097223 */ /* 0x040fe20000000009 */
[----:B------:R-:W-:Y:S02]  /*7af0*/  HADD2.F32 R20, -RZ, R49.H1_H1 ;  /* 0x30000031ff147230 */ /* 0x000fe40000004100 */
[----:B------:R-:W-:Y:S01]  /*7b00*/  FFMA R10, R35, R21, R10 ;  /* 0x00000015230a7223 */ /* 0x000fe2000000000a */
[C---:B------:R-:W-:Y:S01]  /*7b10*/  FMUL R15, R33.reuse, R15 ;  /* 0x0000000f210f7220 */ /* 0x040fe20000400000 */
        /* <DEDUP_REMOVED lines=40> */
[----:B--2---:R-:W-:Y:S04]  /*7da0*/  DEPBAR.LE SB0, 0x1 ;  /* 0x000080400000791a */ /* 0x004fe80000000000 */
.L_x_122:
[----:B------:R-:W-:Y:S05]  /*7db0*/  BSYNC.RECONVERGENT B0 ;  /* 0x0000000000007941 */ /* 0x000fea0003800200 */
.L_x_121:
        /* <DEDUP_REMOVED lines=8> */
[----:B--2---:R-:W-:Y:S06]  /*7e40*/  @!P6 BRA `(.L_x_124) ;  /* 0x000000000040e947 */ /* 0x004fec0003800000 */
        /* <DEDUP_REMOVED lines=8> */
[----:B------:R-:W2:Y:S02]  /*7ed0*/  SYNCS.PHASECHK.TRANS64.TRYWAIT P0, [R17+URZ+0x110], R0 ;  /* 0x00011000110075a7 */ /* 0x000ea400080011ff */
[----:B--2---:R-:W-:Y:S05]  /*7ee0*/  @!P0 BRA `(.L_x_127) ;  /* 0x0000001800488947 */ /* 0x004fea0003800000 */
.L_x_126:
[----:B------:R-:W-:Y:S05]  /*7ef0*/  BSYNC B0 ;  /* 0x0000000000007941 */ /* 0x000fea0003800000 */
.L_x_125:
[----:B------:R-:W-:Y:S11]  /*7f00*/  ISETP.NE.AND P0, PT, R87, RZ, PT ;  /* 0x000000ff5700720c */ /* 0x000ff60003f05270 */
[----:B------:R-:W-:Y:S02]  /*7f10*/  @!UPT UIADD3 URZ, UPT, UPT, URZ, URZ, URZ ;  /* 0x000000fffffff290 */ /* 0x000fe4000fffe0ff */
[----:B------:R-:W-:Y:S05]  /*7f20*/  @P0 WARPSYNC.ALL ;  /* 0x0000000000000948 */ /* 0x000fea0003800000 */
[----:B------:R4:W1:Y:S04]  /*7f30*/  @P0 LDSM.16.M88.4 R40, [R39+UR50+0x200] ;  /* 0x000200322728083b */ /* 0x0008680008000200 */
[----:B------:R4:W1:Y:S02]  /*7f40*/  @P0 LDSM.16.M88.4 R48, [R2+0x200] ;  /* 0x000200000230083b */ /* 0x0008640000000200 */
.L_x_124:
[----:B------:R-:W-:Y:S05]  /*7f50*/  BSYNC B1 ;  /* 0x0000000000017941 */ /* 0x000fea0003800000 */
.L_x_123:
[----:B--2---:R-:W-:Y:S05]  /*7f60*/  VIADD R0, R34, 0x60 ;  /* 0x0000006022007836 */ /* 0x004fea0000000000 */
        /* <DEDUP_REMOVED lines=9> */
[----:B------:R-:W5:Y:S01]  /*8000*/  LDCU.64 UR6, c[0x4][0x78] ;  /* 0x01000f00ff0677ac */ /* 0x000f620008000a00 */
[----:B----4-:R-:W4:Y:S01]  /*8010*/  LDC.64 R2, c[0x4][R3] ;  /* 0x0100000003027b82 */ /* 0x010f220000000a00 */
[----:B------:R-:W3:Y:S01]  /*8020*/  LDCU.64 UR4, c[0x4][0x10] ;  /* 0x01000200ff0477ac */ /* 0x000ee20008000a00 */
[----:B--2---:R-:W-:Y:S01]  /*8030*/  MOV R5, UR9 ;  /* 0x0000000900057c02 */ /* 0x004fe20008000f00 */
[----:B------:R-:W-:Y:S01]  /*8040*/  IMAD.U32 R4, RZ, RZ, UR8 ;  /* 0x00000008ff047e24 */ /* 0x000fe2000f8e00ff */
[----:B-----5:R-:W-:Y:S01]  /*8050*/  MOV R7, UR7 ;  /* 0x0000000700077c02 */ /* 0x020fe20008000f00 */
[----:B------:R-:W-:Y:S01]  /*8060*/  IMAD.U32 R6, RZ, RZ, UR6 ;  /* 0x00000006ff067e24 */ /* 0x000fe2000f8e00ff */
[----:B---3--:R-:W-:Y:S01]  /*8070*/  MOV R11, UR5 ;  /* 0x00000005000b7c02 */ /* 0x008fe20008000f00 */
[----:B------:R-:W-:Y:S02]  /*8080*/  IMAD.U32 R10, RZ, RZ, UR4 ;  /* 0x00000004ff0a7e24 */ /* 0x000fe4000f8e00ff */
[----:B------:R-:W-:Y:S07]  /*8090*/  LEPC R20, `(.L_x_128) ;  /* 0x000000001014794e */ /* 0x000fee0000000000 */
[----:B-1--4-:R-:W-:Y:S05]  /*80a0*/  CALL.ABS.NOINC R2 ;  /* 0x0000000002007343 */ /* 0x012fea0003c00000 */
.L_x_128:
[----:B------:R-:W-:Y:S01]  /*80b0*/  ISETP.NE.AND P0, PT, R72, RZ, PT ;  /* 0x000000ff4800720c */ /* 0x000fe20003f05270 */
[----:B------:R-:W-:Y:S05]  /*80c0*/  WARPSYNC.ALL ;  /* 0x0000000000007948 */ /* 0x000fea0003800000 */
[----:B------:R-:W-:Y:S01]  /*80d0*/  R2UR UR4, R34 ;  /* 0x00000000220472ca */ /* 0x000fe200000e0000 */
[--C-:B-1----:R-:W-:Y:S01]  /*80e0*/  HADD2.F32 R20, -RZ, R40.reuse.H0_H0 ;  /* 0x20000028ff147230 */ /* 0x102fe20000004100 */
[----:B------:R-:W-:Y:S01]  /*80f0*/  R2UR UR5, R83 ;  /* 0x00000000530572ca */ /* 0x000fe200000e0000 */
[----:B------:R-:W-:Y:S01]  /*8100*/  HADD2.F32 R36, -RZ, R40.H1_H1 ;  /* 0x30000028ff247230 */ /* 0x000fe20000004100 */
[----:B------:R-:W-:Y:S01]  /*8110*/  BSSY.RECONVERGENT B0, `(.L_x_129) ;  /* 0x0000050000007945 */ /* 0x000fe20003800200 */
[--C-:B------:R-:W-:Y:S02]  /*8120*/  HADD2.F32 R21, -RZ, R41.reuse.H0_H0 ;  /* 0x20000029ff157230 */ /* 0x100fe40000004100 */
[----:B------:R-:W-:Y:S02]  /*8130*/  HADD2.F32 R38, -RZ, R41.H1_H1 ;  /* 0x30000029ff267230 */ /* 0x000fe40000004100 */
[--C-:B------:R-:W-:Y:S02]  /*8140*/  HADD2.F32 R37, -RZ, R42.reuse.H0_H0 ;  /* 0x2000002aff257230 */ /* 0x100fe40000004100 */
[----:B------:R-:W-:Y:S02]  /*8150*/  HADD2.F32 R40, -RZ, R42.H1_H1 ;  /* 0x3000002aff287230 */ /* 0x000fe40000004100 */
[----:B------:R-:W1:Y:S01]  /*8160*/  LDTM.16dp256bit.x4 R4, tmem[UR4+0x60] ;  /* 0x00006004000479ee */ /* 0x000e620008120000 */
[----:B------:R-:W-:Y:S01]  /*8170*/  NOP ;  /* 0x0000000000007918 */ /* 0x000fe20000000000 */
[--C-:B----4-:R-:W-:Y:S01]  /*8180*/  HADD2.F32 R39, -RZ, R43.reuse.H0_H0 ;  /* 0x2000002bff277230 */ /* 0x110fe20000004100 */
[----:B------:R-:W-:Y:S01]  /*8190*/  UIADD3 UR5, UPT, UPT, UR5, 0x180, URZ ;  /* 0x0000018005057890 */ /* 0x000fe2000fffe0ff */
[----:B------:R-:W-:Y:S02]  /*81a0*/  HADD2.F32 R41, -RZ, R43.H1_H1 ;  /* 0x3000002bff297230 */ /* 0x000fe40000004100 */
[--C-:B------:R-:W-:Y:S01]  /*81b0*/  HADD2.F32 R42, -RZ, R48.reuse.H0_H0 ;  /* 0x20000030ff2a7230 */ /* 0x100fe20000004100 */
[----:B------:R-:W-:Y:S01]  /*81c0*/  UPRMT UR5, UR45, 0x654, UR5 ;  /* 0x000006542d057896 */ /* 0x000fe20008000005 */
[----:B------:R-:W-:Y:S02]  /*81d0*/  HADD2.F32 R43, -RZ, R48.H1_H1 ;  /* 0x30000030ff2b7230 */ /* 0x000fe40000004100 */
[--C-:B------:R-:W-:Y:S02]  /*81e0*/  HADD2.F32 R44, -RZ, R49.reuse.H0_H0 ;  /* 0x20000031ff2c7230 */ /* 0x100fe40000004100 */
[----:B------:R-:W-:Y:S02]  /*81f0*/  HADD2.F32 R46, -RZ, R49.H1_H1 ;  /* 0x30000031ff2e7230 */ /* 0x000fe40000004100 */
[--C-:B------:R-:W-:Y:S02]  /*8200*/  HADD2.F32 R45, -RZ, R50.reuse.H0_H0 ;  /* 0x20000032ff2d7230 */ /* 0x100fe40000004100 */
[----:B-1----:R-:W-:Y:S01]  /*8210*/  SYNCS.ARRIVE.TRANS64.RED.A1T0 RZ, [UR5], RZ ;  /* 0x000000ffffff79a7 */ /* 0x002fe20008100405 */
[----:B------:R-:W-:Y:S02]  /*8220*/  HADD2.F32 R48, -RZ, R50.H1_H1 ;  /* 0x30000032ff307230 */ /* 0x000fe40000004100 */
[--C-:B------:R-:W-:Y:S02]  /*8230*/  HADD2.F32 R47, -RZ, R51.reuse.H0_H0 ;  /* 0x20000033ff2f7230 */ /* 0x100fe40000004100 */
[----:B------:R-:W-:Y:S02]  /*8240*/  HADD2.F32 R50, -RZ, R51.H1_H1 ;  /* 0x30000033ff327230 */ /* 0x000fe40000004100 */
[C---:B------:R-:W-:Y:S01]  /*8250*/  FMUL R4, R33.reuse, R4 ;  /* 0x0000000421047220 */ /* 0x040fe20000400000 */
[C---:B------:R-:W-:Y:S01]  /*8260*/  FMUL R5, R33.reuse, R5 ;  /* 0x0000000521057220 */ /* 0x040fe20000400000 */
[C---:B------:R-:W-:Y:S01]  /*8270*/  FMUL R6, R33.reuse, R6 ;  /* 0x0000000621067220 */ /* 0x040fe20000400000 */
[----:B------:R-:W-:Y:S01]  /*8280*/  FMUL R7, R33, R7 ;  /* 0x0000000721077220 */ /* 0x000fe20000400000 */
[C---:B------:R-:W-:Y:S01]  /*8290*/  FFMA R4, R35.reuse, R20, R4 ;  /* 0x0000001423047223 */ /* 0x040fe20000000004 */
[C---:B------:R-:W-:Y:S01]  /*82a0*/  FFMA R5, R35.reuse, R36, R5 ;  /* 0x0000002423057223 */ /* 0x040fe20000000005 */
[C---:B------:R-:W-:Y:S01]  /*82b0*/  FFMA R6, R35.reuse, R21, R6 ;  /* 0x0000001523067223 */ /* 0x040fe20000000006 */
[----:B------:R-:W-:Y:S01]  /*82c0*/  FFMA R7, R35, R38, R7 ;  /* 0x0000002623077223 */ /* 0x000fe20000000007 */
[C---:B------:R-:W-:Y:S01]  /*82d0*/  FMUL R8, R33.reuse, R8 ;  /* 0x0000000821087220 */ /* 0x040fe20000400000 */
[----:B------:R-:W-:Y:S01]  /*82e0*/  FMUL R9, R33, R9 ;  /* 0x0000000921097220 */ /* 0x000fe20000400000 */
[----:B------:R-:W-:Y:S01]  /*82f0*/  F2FP.F16.F32.PACK_AB R88, R5, R4 ;  /* 0x000000040558723e */ /* 0x000fe200000000ff */
[----:B------:R-:W-:Y:S01]  /*8300*/  FMUL R0, R33, R10 ;  /* 0x0000000a21007220 */ /* 0x000fe20000400000 */
[----:B------:R-:W-:Y:S01]  /*8310*/  F2FP.F16.F32.PACK_AB R89, R7, R6 ;  /* 0x000000060759723e */ /* 0x000fe200000000ff */
[C---:B------:R-:W-:Y:S01]  /*8320*/  FFMA R8, R35.reuse, R37, R8 ;  /* 0x0000002523087223 */ /* 0x040fe20000000008 */
[----:B------:R-:W-:Y:S01]  /*8330*/  FFMA R9, R35, R40, R9 ;  /* 0x0000002823097223 */ /* 0x000fe20000000009 */
[C---:B------:R-:W-:Y:S01]  /*8340*/  FMUL R2, R33.reuse, R11 ;  /* 0x0000000b21027220 */ /* 0x040fe20000400000 */
[C---:B------:R-:W-:Y:S01]  /*8350*/  FMUL R3, R33.reuse, R12 ;  /* 0x0000000c21037220 */ /* 0x040fe20000400000 */
[----:B------:R-:W-:Y:S01]  /*8360*/  FMUL R10, R33, R13 ;  /* 0x0000000d210a7220 */ /* 0x000fe20000400000 */
[----:B------:R-:W-:Y:S01]  /*8370*/  FFMA R0, R35, R39, R0 ;  /* 0x0000002723007223 */ /* 0x000fe20000000000 */
        /* <DEDUP_REMOVED lines=41> */
.L_x_130:
[----:B------:R-:W-:Y:S05]  /*8610*/  BSYNC.RECONVERGENT B0 ;  /* 0x0000000000007941 */ /* 0x000fea0003800200 */
.L_x_129:
[----:B------:R-:W-:Y:S01]  /*8620*/  BAR.SYNC.DEFER_BLOCKING 0x1, 0x80 ;  /* 0x0042000000007b1d */ /* 0x000fe20000010000 */
[----:B------:R-:W-:Y:S01]  /*8630*/  UISETP.NE.AND UP0, UPT, UR52, -0x4, UPT ;  /* 0xfffffffc3400788c */ /* 0x000fe2000bf05270 */
[----:B------:R-:W-:Y:S08]  /*8640*/  IADD3 R0, PT, PT, R30, 0x1, RZ ;  /* 0x000000011e007810 */ /* 0x000ff00007ffe0ff */
[----:B------:R-:W-:Y:S05]  /*8650*/  BRA.U !UP0, `(.L_x_131) ;  /* 0x0000000108247547 */ /* 0x000fea000b800000 */
[----:B------:R-:W-:Y:S01]  /*8660*/  ISETP.NE.AND P0, PT, R81, RZ, PT ;  /* 0x000000ff5100720c */ /* 0x000fe20003f05270 */
[----:B------:R-:W-:Y:S01]  /*8670*/  IMAD.U32 R2, RZ, RZ, UR56 ;  /* 0x00000038ff027e24 */ /* 0x000fe2000f8e00ff */
[----:B------:R-:W-:Y:S04]  /*8680*/  UIADD3 UR56, UPT, UPT, UR56, 0x1, URZ ;  /* 0x0000000138387890 */ /* 0x000fe8000fffe0ff */
[----:B------:R-:W-:Y:S04]  /*8690*/  UISETP.NE.AND UP0, UPT, UR56, 0x4, UPT ;  /* 0x000000043800788c */ /* 0x000fe8000bf05270 */
[----:B------:R-:W-:Y:S03]  /*86a0*/  USEL UR56, UR56, URZ, UP0 ;  /* 0x000000ff38387287 */ /* 0x000fe60008000000 */
[----:B------:R-:W-:Y:S05]  /*86b0*/  @P0 LEA R2, R2, UR50, 0x3 ;  /* 0x0000003202020c11 */ /* 0x000fea000f8e18ff */
[----:B------:R-:W-:Y:S05]  /*86c0*/  @P0 VIADD R3, R2, 0x130 ;  /* 0x0000013002030836 */ /* 0x000fea0000000000 */
[----:B------:R-:W-:Y:S04]  /*86d0*/  @P0 PRMT R3, R92, 0x654, R3 ;  /* 0x000006545c030816 */ /* 0x000fe80000000003 */
[----:B------:R2:W-:Y:S03]  /*86e0*/  @P0 SYNCS.ARRIVE.TRANS64.RED.A1T0 RZ, [R3+URZ], RZ ;  /* 0x000000ff03ff09a7 */ /* 0x0005e600081004ff */
.L_x_131:
[----:B------:R-:W-:Y:S01]  /*86f0*/  ISETP.NE.AND P1, PT, R76, RZ, PT ;  /* 0x000000ff4c00720c */ /* 0x000fe20003f25270 */
[----:B------:R-:W-:Y:S01]  /*8700*/  UIADD3 UR52, UPT, UPT, UR52, 0x4, URZ ;  /* 0x0000000434347890 */ /* 0x000fe2000fffe0ff */
[----:B------:R-:W-:Y:S01]  /*8710*/  ISETP.NE.AND P0, PT, R0, 0x2, PT ;  /* 0x000000020000780c */ /* 0x000fe20003f05270 */
[----:B------:R-:W-:Y:S01]  /*8720*/  UMOV UR57, UR51 ;  /* 0x0000003300397c82 */ /* 0x000fe20008000000 */
[----:B------:R-:W-:Y:S01]  /*8730*/  LOP3.LUT R68, R68, 0x1, RZ, 0x3c, !PT ;  /* 0x0000000144447812 */ /* 0x000fe200078e3cff */
[----:B------:R-:W-:Y:S01]  /*8740*/  IMAD.IADD R16, R29, 0x1, R62 ;  /* 0x000000011d107824 */ /* 0x000fe200078e023e */
[----:B------:R-:W-:Y:S01]  /*8750*/  SEL R2, RZ, 0x1, P0 ;  /* 0x00000001ff027807 */ /* 0x000fe20000000000 */
[----:B------:R-:W-:Y:S01]  /*8760*/  IMAD.IADD R19, R31, 0x1, R64 ;  /* 0x000000011f137824 */ /* 0x000fe200078e0240 */
[----:B------:R-:W-:Y:S02]  /*8770*/  SEL R30, R0, RZ, P0 ;  /* 0x000000ff001e7207 */ /* 0x000fe40000000000 */
[----:B------:R-:W-:Y:S03]  /*8780*/  LOP3.LUT R69, R69, R2, RZ, 0x3c, !PT ;  /* 0x0000000245457212 */ /* 0x000fe600078e3cff */
[----:B------:R-:W-:Y:S05]  /*8790*/  @P1 BRA `(.L_x_132) ;  /* 0xffffffd000041947 */ /* 0x000fea000383ffff */
[----:B------:R-:W-:-:S09]  /*87a0*/  UISETP.NE.AND UP0, UPT, UR53, URZ, UPT ;  /* 0x000000ff3500728c */ /* 0x000fd2000bf05270 */
[----:B------:R-:W-:Y:S05]  /*87b0*/  BRA.U !UP0, `(.L_x_133) ;  /* 0x0000000108487547 */ /* 0x000fea000b800000 */
[----:B------:R-:W4:Y:S02]  /*87c0*/  LDCU.64 UR4, c[0x0][0x890] ;  /* 0x00011200ff0477ac */ /* 0x000f240008000a00 */
[----:B----4-:R-:W-:-:S04]  /*87d0*/  UISETP.NE.U32.AND UP0, UPT, UR4, URZ, UPT ;  /* 0x000000ff0400728c */ /* 0x010fc8000bf05070 */
[----:B------:R-:W-:-:S09]  /*87e0*/  UISETP.NE.AND.EX UP0, UPT, UR5, URZ, UPT, UP0 ;  /* 0x000000ff0500728c */ /* 0x000fd2000bf05300 */
[----:B------:R-:W-:Y:S05]  /*87f0*/  BRA.U UP0, `(.L_x_134) ;  /* 0x00000001000c7547 */ /* 0x000fea000b800000 */
[----:B------:R-:W-:-:S13]  /*8800*/  FSETP.NEU.AND P0, PT, R35, RZ, PT ;  /* 0x000000ff2300720b */ /* 0x000fda0003f0d000 */
[----:B------:R-:W-:Y:S05]  /*8810*/  @!P0 EXIT ;  /* 0x000000000000894d */ /* 0x000fea0003800000 */
[----:B------:R-:W-:Y:S05]  /*8820*/  BRA `(.L_x_133) ;  /* 0x00000000002c7947 */ /* 0x000fea0003800000 */
.L_x_134:
[----:B------:R-:W-:Y:S01]  /*8830*/  ISETP.NE.AND P0, PT, R80, RZ, PT ;  /* 0x000000ff5000720c */ /* 0x000fe20003f05270 */
[----:B------:R-:W-:-:S12]  /*8840*/  BSSY.RECONVERGENT B0, `(.L_x_133) ;  /* 0x0000009000007945 */ /* 0x000fd80003800200 */
[----:B------:R-:W-:Y:S05]  /*8850*/  @P0 BRA `(.L_x_135) ;  /* 0x0000000000140947 */ /* 0x000fea0003800000 */
[----:B------:R-:W4:Y:S02]  /*8860*/  LDCU.64 UR4, c[0x0][0x888] ;  /* 0x00011100ff0477ac */ /* 0x000f240008000a00 */
[----:B----4-:R-:W-:-:S04]  /*8870*/  ISETP.NE.U32.AND P0, PT, RZ, UR4, PT ;  /* 0x00000004ff007c0c */ /* 0x010fc8000bf05070 */
[----:B------:R-:W-:-:S13]  /*8880*/  ISETP.NE.AND.EX P0, PT, RZ, UR5, PT, P0 ;  /* 0x00000005ff007c0c */ /* 0x000fda000bf05300 */
[----:B------:R-:W-:Y:S05]  /*8890*/  @!P0 EXIT ;  /* 0x000000000000894d */ /* 0x000fea0003800000 */
[----:B------:R-:W-:Y:S05]  /*88a0*/  BRA `(.L_x_136) ;  /* 0x0000000000087947 */ /* 0x000fea0003800000 */
.L_x_135:
[----:B------:R-:W-:-:S13]  /*88b0*/  FSETP.NEU.AND P0, PT, R35, RZ, PT ;  /* 0x000000ff2300720b */ /* 0x000fda0003f0d000 */
[----:B------:R-:W-:Y:S05]  /*88c0*/  @!P0 EXIT ;  /* 0x000000000000894d */ /* 0x000fea0003800000 */
.L_x_136:
[----:B------:R-:W-:Y:S05]  /*88d0*/  BSYNC.RECONVERGENT B0 ;  /* 0x0000000000007941 */ /* 0x000fea0003800200 */
.L_x_133:
[----:B------:R-:W-:Y:S01]  /*88e0*/  ULEA UR4, UR56, UR50, 0x3 ;  /* 0x0000003238047291 */ /* 0x000fe2000f8e18ff */
[----:B------:R-:W-:-:S04]  /*88f0*/  DEPBAR.LE SB0, 0x0 ;  /* 0x000080000000791a */ /* 0x000fc80000000000 */
[----:B------:R-:W-:-:S04]  /*8900*/  UIADD3 UR4, UPT, UPT, UR4, 0x130, URZ ;  /* 0x0000013004047890 */ /* 0x000fc8000fffe0ff */
[----:B------:R-:W-:-:S09]  /*8910*/  UPRMT UR4, UR45, 0x654, UR4 ;  /* 0x000006542d047896 */ /* 0x000fd20008000004 */
[----:B------:R-:W-:Y:S01]  /*8920*/  SYNCS.ARRIVE.TRANS64.RED.A1T0 RZ, [UR4], RZ ;  /* 0x000000ffffff79a7 */ /* 0x000fe20008100404 */
[----:B------:R-:W-:Y:S05]  /*8930*/  EXIT ;  /* 0x000000000000794d */ /* 0x000fea0003800000 */
.L_x_20:
[----:B------:R-:W-:Y:S07]  /*8940*/  MOV R2, UR9 ;  /* 0x0000000900027c02 */ /* 0x000fee0008000f00 */
.L_x_137:
[----:B-1----:R1:W2:Y:S02]  /*8950*/  SYNCS.PHASECHK.TRANS64.TRYWAIT P1, [R2+URZ+0x88], R5 ;  /* 0x00008805020075a7 */ /* 0x0022a400080211ff */
[----:B--2---:R-:W-:Y:S05]  /*8960*/  @!P1 NANOSLEEP.SYNCS 0x989680 ;  /* 0x009896800000995d */ /* 0x004fea0003900000 */
[----:B------:R-:W2:Y:S02]  /*8970*/  @!P1 SYNCS.PHASECHK.TRANS64 P1, [R2+URZ+0x88], R5 ;  /* 0x00008805020095a7 */ /* 0x000ea400080210ff */
[----:B--2---:R-:W-:Y:S05]  /*8980*/  @!P1 BRA `(.L_x_137) ;  /* 0xfffffffc00f09947 */ /* 0x004fea000383ffff */
[----:B------:R-:W-:Y:S05]  /*8990*/  BRA `(.L_x_19) ;  /* 0xffffff8c00f47947 */ /* 0x000fea000383ffff */
.L_x_26:
[----:B------:R-:W-:Y:S07]  /*89a0*/  MOV R2, UR9 ;  /* 0x0000000900027c02 */ /* 0x000fee0008000f00 */
.L_x_138:
[----:B-1----:R1:W2:Y:S02]  /*89b0*/  SYNCS.PHASECHK.TRANS64.TRYWAIT P0, [R2+URZ+0x88], R5 ;  /* 0x00008805020075a7 */ /* 0x0022a400080011ff */
[----:B--2---:R-:W-:Y:S05]  /*89c0*/  @!P0 NANOSLEEP.SYNCS 0x989680 ;  /* 0x009896800000895d */ /* 0x004fea0003900000 */
[----:B------:R-:W2:Y:S02]  /*89d0*/  @!P0 SYNCS.PHASECHK.TRANS64 P0, [R2+URZ+0x88], R5 ;  /* 0x00008805020085a7 */ /* 0x000ea400080010ff */
[----:B--2---:R-:W-:Y:S05]  /*89e0*/  @!P0 BRA `(.L_x_138) ;  /* 0xfffffffc00f08947 */ /* 0x004fea000383ffff */
[----:B------:R-:W-:Y:S05]  /*89f0*/  BRA `(.L_x_25) ;  /* 0xffffff94005c7947 */ /* 0x000fea000383ffff */
.L_x_30:
[----:B-1----:R-:W-:-:S07]  /*8a00*/  MOV R2, UR22 ;  /* 0x0000001600027c02 */ /* 0x002fce0008000f00 */
.L_x_139:
[----:B-1----:R1:W4:Y:S02]  /*8a10*/  SYNCS.PHASECHK.TRANS64.TRYWAIT P0, [R2+URZ+0x160], R3 ;  /* 0x00016003020075a7 */ /* 0x00232400080011ff */
[----:B----4-:R-:W-:Y:S05]  /*8a20*/  @!P0 NANOSLEEP.SYNCS 0x989680 ;  /* 0x009896800000895d */ /* 0x010fea0003900000 */
[----:B------:R-:W4:Y:S02]  /*8a30*/  @!P0 SYNCS.PHASECHK.TRANS64 P0, [R2+URZ+0x160], R3 ;  /* 0x00016003020085a7 */ /* 0x000f2400080010ff */
[----:B----4-:R-:W-:Y:S05]  /*8a40*/  @!P0 BRA `(.L_x_139) ;  /* 0xfffffffc00f08947 */ /* 0x010fea000383ffff */
[----:B------:R-:W-:Y:S05]  /*8a50*/  BRA `(.L_x_140) ;  /* 0xffffff9800207947 */ /* 0x000fea000383ffff */
.L_x_34:
[----:B------:R-:W-:-:S07]  /*8a60*/  MOV R0, UR4 ;  /* 0x0000000400007c02 */ /* 0x000fce0008000f00 */
.L_x_141:
[----:B-1----:R1:W4:Y:S02]  /*8a70*/  SYNCS.PHASECHK.TRANS64.TRYWAIT P0, [R0+URZ], R3 ;  /* 0x00000003000075a7 */ /* 0x00232400080011ff */
[----:B----4-:R-:W-:Y:S05]  /*8a80*/  @!P0 NANOSLEEP.SYNCS 0x989680 ;  /* 0x009896800000895d */ /* 0x010fea0003900000 */
[----:B------:R-:W4:Y:S02]  /*8a90*/  @!P0 SYNCS.PHASECHK.TRANS64 P0, [R0+URZ], R3 ;  /* 0x00000003000085a7 */ /* 0x000f2400080010ff */
[----:B----4-:R-:W-:Y:S05]  /*8aa0*/  @!P0 BRA `(.L_x_141) ;  /* 0xfffffffc00f08947 */ /* 0x010fea000383ffff */
[----:B------:R-:W-:Y:S05]  /*8ab0*/  BRA `(.L_x_142) ;  /* 0xffffff9c00787947 */ /* 0x000fea000383ffff */
.L_x_35:
[----:B------:R-:W-:-:S07]  /*8ac0*/  MOV R0, UR4 ;  /* 0x0000000400007c02 */ /* 0x000fce0008000f00 */
.L_x_143:
[----:B-1----:R1:W4:Y:S02]  /*8ad0*/  SYNCS.PHASECHK.TRANS64.TRYWAIT P0, [R0+URZ], R3 ;  /* 0x00000003000075a7 */ /* 0x00232400080011ff */
[----:B----4-:R-:W-:Y:S05]  /*8ae0*/  @!P0 NANOSLEEP.SYNCS 0x989680 ;  /* 0x009896800000895d */ /* 0x010fea0003900000 */
[----:B------:R-:W4:Y:S02]  /*8af0*/  @!P0 SYNCS.PHASECHK.TRANS64 P0, [R0+URZ], R3 ;  /* 0x00000003000085a7 */ /* 0x000f2400080010ff */
[----:B----4-:R-:W-:Y:S05]  /*8b00*/  @!P0 BRA `(.L_x_143) ;  /* 0xfffffffc00f08947 */ /* 0x010fea000383ffff */
[----:B------:R-:W-:Y:S05]  /*8b10*/  BRA `(.L_x_144) ;  /* 0xffffff9c00887947 */ /* 0x000fea000383ffff */
.L_x_36:
[----:B------:R-:W-:-:S07]  /*8b20*/  MOV R0, UR4 ;  /* 0x0000000400007c02 */ /* 0x000fce0008000f00 */
.L_x_145:
[----:B-1----:R1:W4:Y:S02]  /*8b30*/  SYNCS.PHASECHK.TRANS64.TRYWAIT P0, [R0+URZ], R3 ;  /* 0x00000003000075a7 */ /* 0x00232400080011ff */
[----:B----4-:R-:W-:Y:S05]  /*8b40*/  @!P0 NANOSLEEP.SYNCS 0x989680 ;  /* 0x009896800000895d */ /* 0x010fea0003900000 */
[----:B------:R-:W4:Y:S02]  /*8b50*/  @!P0 SYNCS.PHASECHK.TRANS64 P0, [R0+URZ], R3 ;  /* 0x00000003000085a7 */ /* 0x000f2400080010ff */
[----:B----4-:R-:W-:Y:S05]  /*8b60*/  @!P0 BRA `(.L_x_145) ;  /* 0xfffffffc00f08947 */ /* 0x010fea000383ffff */
[----:B------:R-:W-:Y:S05]  /*8b70*/  BRA `(.L_x_146) ;  /* 0xffffff9c00987947 */ /* 0x000fea000383ffff */
.L_x_37:
[----:B------:R-:W-:-:S07]  /*8b80*/  MOV R0, UR4 ;  /* 0x0000000400007c02 */ /* 0x000fce0008000f00 */
.L_x_147:
[----:B-1----:R1:W4:Y:S02]  /*8b90*/  SYNCS.PHASECHK.TRANS64.TRYWAIT P0, [R0+URZ], R3 ;  /* 0x00000003000075a7 */ /* 0x00232400080011ff */
[----:B----4-:R-:W-:Y:S05]  /*8ba0*/  @!P0 NANOSLEEP.SYNCS 0x989680 ;  /* 0x009896800000895d */ /* 0x010fea0003900000 */
[----:B------:R-:W4:Y:S02]  /*8bb0*/  @!P0 SYNCS.PHASECHK.TRANS64 P0, [R0+URZ], R3 ;  /* 0x00000003000085a7 */ /* 0x000f2400080010ff */
[----:B----4-:R-:W-:Y:S05]  /*8bc0*/  @!P0 BRA `(.L_x_147) ;  /* 0xfffffffc00f08947 */ /* 0x010fea000383ffff */
[----:B------:R-:W-:Y:S05]  /*8bd0*/  BRA `(.L_x_148) ;  /* 0xffffff9c00a87947 */ /* 0x000fea000383ffff */
.L_x_38:
[----:B------:R-:W-:-:S07]  /*8be0*/  MOV R0, UR4 ;  /* 0x0000000400007c02 */ /* 0x000fce0008000f00 */
.L_x_149:
[----:B-1----:R1:W4:Y:S02]  /*8bf0*/  SYNCS.PHASECHK.TRANS64.TRYWAIT P0, [R0+URZ], R3 ;  /* 0x00000003000075a7 */ /* 0x00232400080011ff */
[----:B----4-:R-:W-:Y:S05]  /*8c00*/  @!P0 NANOSLEEP.SYNCS 0x989680 ;  /* 0x009896800000895d */ /* 0x010fea0003900000 */
[----:B------:R-:W4:Y:S02]  /*8c10*/  @!P0 SYNCS.PHASECHK.TRANS64 P0, [R0+URZ], R3 ;  /* 0x00000003000085a7 */ /* 0x000f2400080010ff */
[----:B----4-:R-:W-:Y:S05]  /*8c20*/  @!P0 BRA `(.L_x_149) ;  /* 0xfffffffc00f08947 */ /* 0x010fea000383ffff */
[----:B------:R-:W-:Y:S05]  /*8c30*/  BRA `(.L_x_150) ;  /* 0xffffff9c00b87947 */ /* 0x000fea000383ffff */
.L_x_39:
[----:B------:R-:W-:-:S07]  /*8c40*/  MOV R0, UR4 ;  /* 0x0000000400007c02 */ /* 0x000fce0008000f00 */
.L_x_151:
[----:B-1----:R1:W4:Y:S02]  /*8c50*/  SYNCS.PHASECHK.TRANS64.TRYWAIT P0, [R0+URZ], R3 ;  /* 0x00000003000075a7 */ /* 0x00232400080011ff */
[----:B----4-:R-:W-:Y:S05]  /*8c60*/  @!P0 NANOSLEEP.SYNCS 0x989680 ;  /* 0x009896800000895d */ /* 0x010fea0003900000 */
[----:B------:R-:W4:Y:S02]  /*8c70*/  @!P0 SYNCS.PHASECHK.TRANS64 P0, [R0+URZ], R3 ;  /* 0x00000003000085a7 */ /* 0x000f2400080010ff */
[----:B----4-:R-:W-:Y:S05]  /*8c80*/  @!P0 BRA `(.L_x_151) ;  /* 0xfffffffc00f08947 */ /* 0x010fea000383ffff */
[----:B------:R-:W-:Y:S05]  /*8c90*/  BRA `(.L_x_152) ;  /* 0xffffff9c00c87947 */ /* 0x000fea000383ffff */
.L_x_40:
[----:B------:R-:W-:-:S07]  /*8ca0*/  MOV R0, UR4 ;  /* 0x0000000400007c02 */ /* 0x000fce0008000f00 */
.L_x_153:
[----:B-1----:R1:W4:Y:S02]  /*8cb0*/  SYNCS.PHASECHK.TRANS64.TRYWAIT P0, [R0+URZ], R3 ;  /* 0x00000003000075a7 */ /* 0x00232400080011ff */
[----:B----4-:R-:W-:Y:S05]  /*8cc0*/  @!P0 NANOSLEEP.SYNCS 0x989680 ;  /* 0x009896800000895d */ /* 0x010fea0003900000 */
[----:B------:R-:W4:Y:S02]  /*8cd0*/  @!P0 SYNCS.PHASECHK.TRANS64 P0, [R0+URZ], R3 ;  /* 0x00000003000085a7 */ /* 0x000f2400080010ff */
[----:B----4-:R-:W-:Y:S05]  /*8ce0*/  @!P0 BRA `(.L_x_153) ;  /* 0xfffffffc00f08947 */ /* 0x010fea000383ffff */
[----:B------:R-:W-:Y:S05]  /*8cf0*/  BRA `(.L_x_154) ;  /* 0xffffff9c00d87947 */ /* 0x000fea000383ffff */
.L_x_41:
[----:B------:R-:W-:-:S07]  /*8d00*/  MOV R0, UR4 ;  /* 0x0000000400007c02 */ /* 0x000fce0008000f00 */
.L_x_155:
[----:B-1----:R1:W4:Y:S02]  /*8d10*/  SYNCS.PHASECHK.TRANS64.TRYWAIT P0, [R0+URZ], R3 ;  /* 0x00000003000075a7 */ /* 0x00232400080011ff */
[----:B----4-:R-:W-:Y:S05]  /*8d20*/  @!P0 NANOSLEEP.SYNCS 0x989680 ;  /* 0x009896800000895d */ /* 0x010fea0003900000 */
[----:B------:R-:W4:Y:S02]  /*8d30*/  @!P0 SYNCS.PHASECHK.TRANS64 P0, [R0+URZ], R3 ;  /* 0x00000003000085a7 */ /* 0x000f2400080010ff */
[----:B----4-:R-:W-:Y:S05]  /*8d40*/  @!P0 BRA `(.L_x_155) ;  /* 0xfffffffc00f08947 */ /* 0x010fea000383ffff */
[----:B------:R-:W-:Y:S05]  /*8d50*/  BRA `(.L_x_156) ;  /* 0xffffff9c00e87947 */ /* 0x000fea000383ffff */
.L_x_42:
[----:B------:R-:W-:-:S07]  /*8d60*/  MOV R0, UR4 ;  /* 0x0000000400007c02 */ /* 0x000fce0008000f00 */
.L_x_157:
[----:B-1----:R1:W4:Y:S02]  /*8d70*/  SYNCS.PHASECHK.TRANS64.TRYWAIT P0, [R0+URZ], R3 ;  /* 0x00000003000075a7 */ /* 0x00232400080011ff */
[----:B----4-:R-:W-:Y:S05]  /*8d80*/  @!P0 NANOSLEEP.SYNCS 0x989680 ;  /* 0x009896800000895d */ /* 0x010fea0003900000 */
[----:B------:R-:W4:Y:S02]  /*8d90*/  @!P0 SYNCS.PHASECHK.TRANS64 P0, [R0+URZ], R3 ;  /* 0x00000003000085a7 */ /* 0x000f2400080010ff */
[----:B----4-:R-:W-:Y:S05]  /*8da0*/  @!P0 BRA `(.L_x_157) ;  /* 0xfffffffc00f08947 */ /* 0x010fea000383ffff */
[----:B------:R-:W-:Y:S05]  /*8db0*/  BRA `(.L_x_158) ;  /* 0xffffff9c00f87947 */ /* 0x000fea000383ffff */
.L_x_43:
[----:B------:R-:W-:-:S07]  /*8dc0*/  MOV R0, UR4 ;  /* 0x0000000400007c02 */ /* 0x000fce0008000f00 */
.L_x_159:
[----:B-1----:R1:W4:Y:S02]  /*8dd0*/  SYNCS.PHASECHK.TRANS64.TRYWAIT P0, [R0+URZ], R3 ;  /* 0x00000003000075a7 */ /* 0x00232400080011ff */
[----:B----4-:R-:W-:Y:S05]  /*8de0*/  @!P0 NANOSLEEP.SYNCS 0x989680 ;  /* 0x009896800000895d */ /* 0x010fea0003900000 */
[----:B------:R-:W4:Y:S02]  /*8df0*/  @!P0 SYNCS.PHASECHK.TRANS64 P0, [R0+URZ], R3 ;  /* 0x00000003000085a7 */ /* 0x000f2400080010ff */
[----:B----4-:R-:W-:Y:S05]  /*8e00*/  @!P0 BRA `(.L_x_159) ;  /* 0xfffffffc00f08947 */ /* 0x010fea000383ffff */
[----:B------:R-:W-:Y:S05]  /*8e10*/  BRA `(.L_x_160) ;  /* 0xffffffa000087947 */ /* 0x000fea000383ffff */
.L_x_44:
[----:B------:R-:W-:-:S07]  /*8e20*/  MOV R0, UR4 ;  /* 0x0000000400007c02 */ /* 0x000fce0008000f00 */
.L_x_161:
[----:B-1----:R1:W4:Y:S02]  /*8e30*/  SYNCS.PHASECHK.TRANS64.TRYWAIT P0, [R0+URZ], R3 ;  /* 0x00000003000075a7 */ /* 0x00232400080011ff */
[----:B----4-:R-:W-:Y:S05]  /*8e40*/  @!P0 NANOSLEEP.SYNCS 0x989680 ;  /* 0x009896800000895d */ /* 0x010fea0003900000 */
[----:B------:R-:W4:Y:S02]  /*8e50*/  @!P0 SYNCS.PHASECHK.TRANS64 P0, [R0+URZ], R3 ;  /* 0x00000003000085a7 */ /* 0x000f2400080010ff */
[----:B----4-:R-:W-:Y:S05]  /*8e60*/  @!P0 BRA `(.L_x_161) ;  /* 0xfffffffc00f08947 */ /* 0x010fea000383ffff */
[----:B------:R-:W-:Y:S05]  /*8e70*/  BRA `(.L_x_162) ;  /* 0xffffffa000187947 */ /* 0x000fea000383ffff */
.L_x_45:
[----:B------:R-:W-:-:S07]  /*8e80*/  MOV R0, UR4 ;  /* 0x0000000400007c02 */ /* 0x000fce0008000f00 */
.L_x_163:
[----:B-1----:R1:W4:Y:S02]  /*8e90*/  SYNCS.PHASECHK.TRANS64.TRYWAIT P0, [R0+URZ], R3 ;  /* 0x00000003000075a7 */ /* 0x00232400080011ff */
[----:B----4-:R-:W-:Y:S05]  /*8ea0*/  @!P0 NANOSLEEP.SYNCS 0x989680 ;  /* 0x009896800000895d */ /* 0x010fea0003900000 */
[----:B------:R-:W4:Y:S02]  /*8eb0*/  @!P0 SYNCS.PHASECHK.TRANS64 P0, [R0+URZ], R3 ;  /* 0x00000003000085a7 */ /* 0x000f2400080010ff */
[----:B----4-:R-:W-:Y:S05]  /*8ec0*/  @!P0 BRA `(.L_x_163) ;  /* 0xfffffffc00f08947 */ /* 0x010fea000383ffff */
[----:B------:R-:W-:Y:S05]  /*8ed0*/  BRA `(.L_x_164) ;  /* 0xffffffa000287947 */ /* 0x000fea000383ffff */
.L_x_46:
[----:B------:R-:W-:-:S07]  /*8ee0*/  MOV R0, UR4 ;  /* 0x0000000400007c02 */ /* 0x000fce0008000f00 */
.L_x_165:
[----:B-1----:R1:W4:Y:S02]  /*8ef0*/  SYNCS.PHASECHK.TRANS64.TRYWAIT P0, [R0+URZ], R3 ;  /* 0x00000003000075a7 */ /* 0x00232400080011ff */
[----:B----4-:R-:W-:Y:S05]  /*8f00*/  @!P0 NANOSLEEP.SYNCS 0x989680 ;  /* 0x009896800000895d */ /* 0x010fea0003900000 */
[----:B------:R-:W4:Y:S02]  /*8f10*/  @!P0 SYNCS.PHASECHK.TRANS64 P0, [R0+URZ], R3 ;  /* 0x00000003000085a7 */ /* 0x000f2400080010ff */
[----:B----4-:R-:W-:Y:S05]  /*8f20*/  @!P0 BRA `(.L_x_165) ;  /* 0xfffffffc00f08947 */ /* 0x010fea000383ffff */
[----:B------:R-:W-:Y:S05]  /*8f30*/  BRA `(.L_x_166) ;  /* 0xffffffa000387947 */ /* 0x000fea000383ffff */
.L_x_47:
[----:B------:R-:W-:-:S07]  /*8f40*/  MOV R0, UR4 ;  /* 0x0000000400007c02 */ /* 0x000fce0008000f00 */
.L_x_167:
[----:B-1----:R1:W4:Y:S02]  /*8f50*/  SYNCS.PHASECHK.TRANS64.TRYWAIT P0, [R0+URZ], R3 ;  /* 0x00000003000075a7 */ /* 0x00232400080011ff */
[----:B----4-:R-:W-:Y:S05]  /*8f60*/  @!P0 NANOSLEEP.SYNCS 0x989680 ;  /* 0x009896800000895d */ /* 0x010fea0003900000 */
[----:B------:R-:W4:Y:S02]  /*8f70*/  @!P0 SYNCS.PHASECHK.TRANS64 P0, [R0+URZ], R3 ;  /* 0x00000003000085a7 */ /* 0x000f2400080010ff */
[----:B----4-:R-:W-:Y:S05]  /*8f80*/  @!P0 BRA `(.L_x_167) ;  /* 0xfffffffc00f08947 */ /* 0x010fea000383ffff */
[----:B------:R-:W-:Y:S05]  /*8f90*/  BRA `(.L_x_168) ;  /* 0xffffffa000487947 */ /* 0x000fea000383ffff */
.L_x_48:
[----:B------:R-:W-:-:S07]  /*8fa0*/  MOV R0, UR4 ;  /* 0x0000000400007c02 */ /* 0x000fce0008000f00 */
.L_x_169:
[----:B-1----:R1:W4:Y:S02]  /*8fb0*/  SYNCS.PHASECHK.TRANS64.TRYWAIT P0, [R0+URZ], R3 ;  /* 0x00000003000075a7 */ /* 0x00232400080011ff */
[----:B----4-:R-:W-:Y:S05]  /*8fc0*/  @!P0 NANOSLEEP.SYNCS 0x989680 ;  /* 0x009896800000895d */ /* 0x010fea0003900000 */
[----:B------:R-:W4:Y:S02]  /*8fd0*/  @!P0 SYNCS.PHASECHK.TRANS64 P0, [R0+URZ], R3 ;  /* 0x00000003000085a7 */ /* 0x000f2400080010ff */
[----:B----4-:R-:W-:Y:S05]  /*8fe0*/  @!P0 BRA `(.L_x_169) ;  /* 0xfffffffc00f08947 */ /* 0x010fea000383ffff */
[----:B------:R-:W-:Y:S05]  /*8ff0*/  BRA `(.L_x_170) ;  /* 0xffffffa000587947 */ /* 0x000fea000383ffff */
.L_x_49:
[----:B------:R-:W-:-:S07]  /*9000*/  MOV R0, UR4 ;  /* 0x0000000400007c02 */ /* 0x000fce0008000f00 */
.L_x_171:
[----:B-1----:R1:W4:Y:S02]  /*9010*/  SYNCS.PHASECHK.TRANS64.TRYWAIT P0, [R0+URZ], R3 ;  /* 0x00000003000075a7 */ /* 0x00232400080011ff */
[----:B----4-:R-:W-:Y:S05]  /*9020*/  @!P0 NANOSLEEP.SYNCS 0x989680 ;  /* 0x009896800000895d */ /* 0x010fea0003900000 */
[----:B------:R-:W4:Y:S02]  /*9030*/  @!P0 SYNCS.PHASECHK.TRANS64 P0, [R0+URZ], R3 ;  /* 0x00000003000085a7 */ /* 0x000f2400080010ff */
[----:B----4-:R-:W-:Y:S05]  /*9040*/  @!P0 BRA `(.L_x_171) ;  /* 0xfffffffc00f08947 */ /* 0x010fea000383ffff */
[----:B------:R-:W-:Y:S05]  /*9050*/  BRA `(.L_x_172) ;  /* 0xffffffa000687947 */ /* 0x000fea000383ffff */
.L_x_52:
[----:B------:R-:W-:-:S07]  /*9060*/  MOV R4, UR45 ;  /* 0x0000002d00047c02 */ /* 0x000fce0008000f00 */
.L_x_173:
[----:B-1----:R1:W2:Y:S02]  /*9070*/  SYNCS.PHASECHK.TRANS64.TRYWAIT P1, [R4+URZ+0x168], R7 ;  /* 0x00016807040075a7 */ /* 0x0022a400080211ff */
[----:B--2---:R-:W-:Y:S05]  /*9080*/  @!P1 NANOSLEEP.SYNCS 0x989680 ;  /* 0x009896800000995d */ /* 0x004fea0003900000 */
[----:B------:R-:W2:Y:S02]  /*9090*/  @!P1 SYNCS.PHASECHK.TRANS64 P1, [R4+URZ+0x168], R7 ;  /* 0x00016807040095a7 */ /* 0x000ea400080210ff */
[----:B--2---:R-:W-:Y:S05]  /*90a0*/  @!P1 BRA `(.L_x_173) ;  /* 0xfffffffc00f09947 */ /* 0x004fea000383ffff */
[----:B------:R-:W-:Y:S05]  /*90b0*/  BRA `(.L_x_174) ;  /* 0xffffffa000d07947 */ /* 0x000fea000383ffff */
.L_x_53:
[----:B-1----:R-:W-:-:S07]  /*90c0*/  MOV R4, UR45 ;  /* 0x0000002d00047c02 */ /* 0x002fce0008000f00 */
.L_x_175:
[----:B-1----:R1:W2:Y:S02]  /*90d0*/  SYNCS.PHASECHK.TRANS64.TRYWAIT P1, [R4+URZ+0x160], R5 ;  /* 0x00016005040075a7 */ /* 0x0022a400080211ff */
[----:B--2---:R-:W-:Y:S05]  /*90e0*/  @!P1 NANOSLEEP.SYNCS 0x989680 ;  /* 0x009896800000995d */ /* 0x004fea0003900000 */
[----:B------:R-:W2:Y:S02]  /*90f0*/  @!P1 SYNCS.PHASECHK.TRANS64 P1, [R4+URZ+0x160], R5 ;  /* 0x00016005040095a7 */ /* 0x000ea400080210ff */
[----:B--2---:R-:W-:Y:S05]  /*9100*/  @!P1 BRA `(.L_x_175) ;  /* 0xfffffffc00f09947 */ /* 0x004fea000383ffff */
[----:B------:R-:W-:Y:S05]  /*9110*/  BRA `(.L_x_176) ;  /* 0xffffffa000d87947 */ /* 0x000fea000383ffff */
.L_x_61:
[----:B------:R-:W-:-:S07]  /*9120*/  MOV R0, UR6 ;  /* 0x0000000600007c02 */ /* 0x000fce0008000f00 */
.L_x_177:
[----:B-1----:R1:W2:Y:S02]  /*9130*/  SYNCS.PHASECHK.TRANS64.TRYWAIT P0, [R0+URZ+0x160], R5 ;  /* 0x00016005000075a7 */ /* 0x0022a400080011ff */
[----:B--2---:R-:W-:Y:S05]  /*9140*/  @!P0 NANOSLEEP.SYNCS 0x989680 ;  /* 0x009896800000895d */ /* 0x004fea0003900000 */
[----:B------:R-:W2:Y:S02]  /*9150*/  @!P0 SYNCS.PHASECHK.TRANS64 P0, [R0+URZ+0x160], R5 ;  /* 0x00016005000085a7 */ /* 0x000ea400080010ff */
[----:B--2---:R-:W-:Y:S05]  /*9160*/  @!P0 BRA `(.L_x_177) ;  /* 0xfffffffc00f08947 */ /* 0x004fea000383ffff */
[----:B------:R-:W-:Y:S05]  /*9170*/  BRA `(.L_x_178) ;  /* 0xffffffa8004c7947 */ /* 0x000fea000383ffff */
.L_x_62:
[----:B------:R-:W-:-:S07]  /*9180*/  MOV R5, UR8 ;  /* 0x0000000800057c02 */ /* 0x000fce0008000f00 */
.L_x_179:
[----:B-1----:R1:W2:Y:S02]  /*9190*/  SYNCS.PHASECHK.TRANS64.TRYWAIT P0, [R5+URZ+0x180], R0 ;  /* 0x00018000050075a7 */ /* 0x0022a400080011ff */
[----:B--2---:R-:W-:Y:S05]  /*91a0*/  @!P0 NANOSLEEP.SYNCS 0x989680 ;  /* 0x009896800000895d */ /* 0x004fea0003900000 */
[----:B------:R-:W2:Y:S02]  /*91b0*/  @!P0 SYNCS.PHASECHK.TRANS64 P0, [R5+URZ+0x180], R0 ;  /* 0x00018000050085a7 */ /* 0x000ea400080010ff */
[----:B--2---:R-:W-:Y:S05]  /*91c0*/  @!P0 BRA `(.L_x_179) ;  /* 0xfffffffc00f08947 */ /* 0x004fea000383ffff */
[----:B------:R-:W-:Y:S05]  /*91d0*/  BRA `(.L_x_180) ;  /* 0xffffffa800687947 */ /* 0x000fea000383ffff */
.L_x_65:
[----:B-1----:R-:W-:Y:S07]  /*91e0*/  MOV R0, UR7 ;  /* 0x0000000700007c02 */ /* 0x002fee0008000f00 */
.L_x_181:
[----:B-1----:R1:W2:Y:S02]  /*91f0*/  SYNCS.PHASECHK.TRANS64.TRYWAIT P0, [R0+URZ], R5 ;  /* 0x00000005000075a7 */ /* 0x0022a400080011ff */
[----:B--2---:R-:W-:Y:S05]  /*9200*/  @!P0 NANOSLEEP.SYNCS 0x989680 ;  /* 0x009896800000895d */ /* 0x004fea0003900000 */
[----:B------:R-:W2:Y:S02]  /*9210*/  @!P0 SYNCS.PHASECHK.TRANS64 P0, [R0+URZ], R5 ;  /* 0x00000005000085a7 */ /* 0x000ea400080010ff */
[----:B--2---:R-:W-:Y:S05]  /*9220*/  @!P0 BRA `(.L_x_181) ;  /* 0xfffffffc00f08947 */ /* 0x004fea000383ffff */
[----:B------:R-:W-:Y:S05]  /*9230*/  BRA `(.L_x_64) ;  /* 0xffffffa8008c7947 */ /* 0x000fea000383ffff */
.L_x_68:
[----:B------:R-:W-:-:S07]  /*9240*/  MOV R0, UR5 ;  /* 0x0000000500007c02 */ /* 0x000fce0008000f00 */
.L_x_182:
[----:B-1----:R1:W4:Y:S02]  /*9250*/  SYNCS.PHASECHK.TRANS64.TRYWAIT P0, [R0+URZ], R3 ;  /* 0x00000003000075a7 */ /* 0x00232400080011ff */
[----:B----4-:R-:W-:Y:S05]  /*9260*/  @!P0 NANOSLEEP.SYNCS 0x989680 ;  /* 0x009896800000895d */ /* 0x010fea0003900000 */
[----:B------:R-:W4:Y:S02]  /*9270*/  @!P0 SYNCS.PHASECHK.TRANS64 P0, [R0+URZ], R3 ;  /* 0x00000003000085a7 */ /* 0x000f2400080010ff */
[----:B----4-:R-:W-:Y:S05]  /*9280*/  @!P0 BRA `(.L_x_182) ;  /* 0xfffffffc00f08947 */ /* 0x010fea000383ffff */
[----:B------:R-:W-:Y:S05]  /*9290*/  BRA `(.L_x_183) ;  /* 0xffffffac00547947 */ /* 0x000fea000383ffff */
.L_x_69:
[----:B------:R-:W-:-:S07]  /*92a0*/  MOV R0, UR7 ;  /* 0x0000000700007c02 */ /* 0x000fce0008000f00 */
.L_x_184:
[----:B-1----:R1:W4:Y:S02]  /*92b0*/  SYNCS.PHASECHK.TRANS64.TRYWAIT P0, [R0+URZ], R3 ;  /* 0x00000003000075a7 */ /* 0x00232400080011ff */
[----:B----4-:R-:W-:Y:S05]  /*92c0*/  @!P0 NANOSLEEP.SYNCS 0x989680 ;  /* 0x009896800000895d */ /* 0x010fea0003900000 */
[----:B------:R-:W4:Y:S02]  /*92d0*/  @!P0 SYNCS.PHASECHK.TRANS64 P0, [R0+URZ], R3 ;  /* 0x00000003000085a7 */ /* 0x000f2400080010ff */
[----:B----4-:R-:W-:Y:S05]  /*92e0*/  @!P0 BRA `(.L_x_184) ;  /* 0xfffffffc00f08947 */ /* 0x010fea000383ffff */
[----:B------:R-:W-:Y:S05]  /*92f0*/  BRA `(.L_x_185) ;  /* 0xffffffac00607947 */ /* 0x000fea000383ffff */
.L_x_74:
[----:B------:R-:W-:Y:S07]  /*9300*/  MOV R0, UR22 ;  /* 0x0000001600007c02 */ /* 0x000fee0008000f00 */
.L_x_186:
[----:B--2---:R2:W3:Y:S02]  /*9310*/  SYNCS.PHASECHK.TRANS64.TRYWAIT P0, [R0+URZ+0x160], R3 ;  /* 0x00016003000075a7 */ /* 0x0044e400080011ff */
[----:B---3--:R-:W-:Y:S05]  /*9320*/  @!P0 NANOSLEEP.SYNCS 0x989680 ;  /* 0x009896800000895d */ /* 0x008fea0003900000 */
[----:B------:R-:W3:Y:S02]  /*9330*/  @!P0 SYNCS.PHASECHK.TRANS64 P0, [R0+URZ+0x160], R3 ;  /* 0x00016003000085a7 */ /* 0x000ee400080010ff */
[----:B---3--:R-:W-:Y:S05]  /*9340*/  @!P0 BRA `(.L_x_186) ;  /* 0xfffffffc00f08947 */ /* 0x008fea000383ffff */
[----:B------:R-:W-:Y:S05]  /*9350*/  BRA `(.L_x_187) ;  /* 0xffffffb000907947 */ /* 0x000fea000383ffff */
.L_x_77:
[----:B------:R-:W-:Y:S07]  /*9360*/  MOV R0, UR22 ;  /* 0x0000001600007c02 */ /* 0x000fee0008000f00 */
.L_x_188:
[----:B--2---:R2:W3:Y:S02]  /*9370*/  SYNCS.PHASECHK.TRANS64.TRYWAIT P0, [R0+URZ+0x158], R3 ;  /* 0x00015803000075a7 */ /* 0x0044e400080011ff */
[----:B---3--:R-:W-:Y:S05]  /*9380*/  @!P0 NANOSLEEP.SYNCS 0x989680 ;  /* 0x009896800000895d */ /* 0x008fea0003900000 */
[----:B------:R-:W3:Y:S02]  /*9390*/  @!P0 SYNCS.PHASECHK.TRANS64 P0, [R0+URZ+0x158], R3 ;  /* 0x00015803000085a7 */ /* 0x000ee400080010ff */
[----:B---3--:R-:W-:Y:S05]  /*93a0*/  @!P0 BRA `(.L_x_188) ;  /* 0xfffffffc00f08947 */ /* 0x008fea000383ffff */
[----:B------:R-:W-:Y:S05]  /*93b0*/  BRA `(.L_x_76) ;  /* 0xffffffb400687947 */ /* 0x000fea000383ffff */
.L_x_80:
[----:B------:R-:W-:Y:S07]  /*93c0*/  MOV R3, UR22 ;  /* 0x0000001600037c02 */ /* 0x000fee0008000f00 */
.L_x_189:
[----:B-1----:R1:W2:Y:S02]  /*93d0*/  SYNCS.PHASECHK.TRANS64.TRYWAIT P0, [R3+URZ+0x130], R12 ;  /* 0x0001300c030075a7 */ /* 0x0022a400080011ff */
[----:B--2---:R-:W-:Y:S05]  /*93e0*/  @!P0 NANOSLEEP.SYNCS 0x989680 ;  /* 0x009896800000895d */ /* 0x004fea0003900000 */
[----:B------:R-:W2:Y:S02]  /*93f0*/  @!P0 SYNCS.PHASECHK.TRANS64 P0, [R3+URZ+0x130], R12 ;  /* 0x0001300c030085a7 */ /* 0x000ea400080010ff */
[----:B--2---:R-:W-:Y:S05]  /*9400*/  @!P0 BRA `(.L_x_189) ;  /* 0xfffffffc00f08947 */ /* 0x004fea000383ffff */
[----:B------:R-:W-:Y:S05]  /*9410*/  BRA `(.L_x_190) ;  /* 0xffffffb800207947 */ /* 0x000fea000383ffff */
.L_x_81:
[----:B-1----:R-:W-:Y:S07]  /*9420*/  MOV R3, UR22 ;  /* 0x0000001600037c02 */ /* 0x002fee0008000f00 */
.L_x_191:
[----:B-1----:R1:W2:Y:S02]  /*9430*/  SYNCS.PHASECHK.TRANS64.TRYWAIT P0, [R3+URZ+0x138], R12 ;  /* 0x0001380c030075a7 */ /* 0x0022a400080011ff */
[----:B--2---:R-:W-:Y:S05]  /*9440*/  @!P0 NANOSLEEP.SYNCS 0x989680 ;  /* 0x009896800000895d */ /* 0x004fea0003900000 */
[----:B------:R-:W2:Y:S02]  /*9450*/  @!P0 SYNCS.PHASECHK.TRANS64 P0, [R3+URZ+0x138], R12 ;  /* 0x0001380c030085a7 */ /* 0x000ea400080010ff */
[----:B--2---:R-:W-:Y:S05]  /*9460*/  @!P0 BRA `(.L_x_191) ;  /* 0xfffffffc00f08947 */ /* 0x004fea000383ffff */
[----:B------:R-:W-:Y:S05]  /*9470*/  BRA `(.L_x_192) ;  /* 0xffffffb800587947 */ /* 0x000fea000383ffff */
.L_x_82:
[----:B-1----:R-:W-:Y:S07]  /*9480*/  MOV R3, UR22 ;  /* 0x0000001600037c02 */ /* 0x002fee0008000f00 */
.L_x_193:
[----:B-1----:R1:W2:Y:S02]  /*9490*/  SYNCS.PHASECHK.TRANS64.TRYWAIT P0, [R3+URZ+0x140], R12 ;  /* 0x0001400c030075a7 */ /* 0x0022a400080011ff */
[----:B--2---:R-:W-:Y:S05]  /*94a0*/  @!P0 NANOSLEEP.SYNCS 0x989680 ;  /* 0x009896800000895d */ /* 0x004fea0003900000 */
[----:B------:R-:W2:Y:S02]  /*94b0*/  @!P0 SYNCS.PHASECHK.TRANS64 P0, [R3+URZ+0x140], R12 ;  /* 0x0001400c030085a7 */ /* 0x000ea400080010ff */
[----:B--2---:R-:W-:Y:S05]  /*94c0*/  @!P0 BRA `(.L_x_193) ;  /* 0xfffffffc00f08947 */ /* 0x004fea000383ffff */
[----:B------:R-:W-:Y:S05]  /*94d0*/  BRA `(.L_x_194) ;  /* 0xffffffb800a07947 */ /* 0x000fea000383ffff */
.L_x_83:
[----:B------:R-:W-:Y:S07]  /*94e0*/  MOV R3, UR22 ;  /* 0x0000001600037c02 */ /* 0x000fee0008000f00 */
.L_x_195:
[----:B-1----:R1:W2:Y:S02]  /*94f0*/  SYNCS.PHASECHK.TRANS64.TRYWAIT P0, [R3+URZ+0x148], R12 ;  /* 0x0001480c030075a7 */ /* 0x0022a400080011ff */
[----:B--2---:R-:W-:Y:S05]  /*9500*/  @!P0 NANOSLEEP.SYNCS 0x989680 ;  /* 0x009896800000895d */ /* 0x004fea0003900000 */
[----:B------:R-:W2:Y:S02]  /*9510*/  @!P0 SYNCS.PHASECHK.TRANS64 P0, [R3+URZ+0x148], R12 ;  /* 0x0001480c030085a7 */ /* 0x000ea400080010ff */
[----:B--2---:R-:W-:Y:S05]  /*9520*/  @!P0 BRA `(.L_x_195) ;  /* 0xfffffffc00f08947 */ /* 0x004fea000383ffff */
[----:B------:R-:W-:Y:S05]  /*9530*/  BRA `(.L_x_196) ;  /* 0xffffffbc00287947 */ /* 0x000fea000383ffff */
.L_x_85:
[----:B------:R-:W-:-:S07]  /*9540*/  MOV R0, UR22 ;  /* 0x0000001600007c02 */ /* 0x000fce0008000f00 */
.L_x_197:
[----:B-1----:R1:W3:Y:S02]  /*9550*/  SYNCS.PHASECHK.TRANS64.TRYWAIT P0, [R0+URZ+0x130], R3 ;  /* 0x00013003000075a7 */ /* 0x0022e400080011ff */
[----:B---3--:R-:W-:Y:S05]  /*9560*/  @!P0 NANOSLEEP.SYNCS 0x989680 ;  /* 0x009896800000895d */ /* 0x008fea0003900000 */
[----:B------:R-:W3:Y:S02]  /*9570*/  @!P0 SYNCS.PHASECHK.TRANS64 P0, [R0+URZ+0x130], R3 ;  /* 0x00013003000085a7 */ /* 0x000ee400080010ff */
[----:B---3--:R-:W-:Y:S05]  /*9580*/  @!P0 BRA `(.L_x_197) ;  /* 0xfffffffc00f08947 */ /* 0x008fea000383ffff */
[----:B------:R-:W-:Y:S05]  /*9590*/  BRA `(.L_x_198) ;  /* 0xffffffbc008c7947 */ /* 0x000fea000383ffff */
.L_x_86:
[----:B-1----:R-:W-:-:S07]  /*95a0*/  MOV R0, UR22 ;  /* 0x0000001600007c02 */ /* 0x002fce0008000f00 */
.L_x_199:
[----:B-1----:R1:W3:Y:S02]  /*95b0*/  SYNCS.PHASECHK.TRANS64.TRYWAIT P0, [R0+URZ+0x138], R3 ;  /* 0x00013803000075a7 */ /* 0x0022e400080011ff */
[----:B---3--:R-:W-:Y:S05]  /*95c0*/  @!P0 NANOSLEEP.SYNCS 0x989680 ;  /* 0x009896800000895d */ /* 0x008fea0003900000 */
[----:B------:R-:W3:Y:S02]  /*95d0*/  @!P0 SYNCS.PHASECHK.TRANS64 P0, [R0+URZ+0x138], R3 ;  /* 0x00013803000085a7 */ /* 0x000ee400080010ff */
[----:B---3--:R-:W-:Y:S05]  /*95e0*/  @!P0 BRA `(.L_x_199) ;  /* 0xfffffffc00f08947 */ /* 0x008fea000383ffff */
[----:B------:R-:W-:Y:S05]  /*95f0*/  BRA `(.L_x_200) ;  /* 0xffffffbc007c7947 */ /* 0x000fea000383ffff */
.L_x_87:
[----:B-1----:R-:W-:-:S07]  /*9600*/  MOV R0, UR22 ;  /* 0x0000001600007c02 */ /* 0x002fce0008000f00 */
.L_x_201:
[----:B-1----:R1:W3:Y:S02]  /*9610*/  SYNCS.PHASECHK.TRANS64.TRYWAIT P0, [R0+URZ+0x140], R3 ;  /* 0x00014003000075a7 */ /* 0x0022e400080011ff */
[----:B---3--:R-:W-:Y:S05]  /*9620*/  @!P0 NANOSLEEP.SYNCS 0x989680 ;  /* 0x009896800000895d */ /* 0x008fea0003900000 */
[----:B------:R-:W3:Y:S02]  /*9630*/  @!P0 SYNCS.PHASECHK.TRANS64 P0, [R0+URZ+0x140], R3 ;  /* 0x00014003000085a7 */ /* 0x000ee400080010ff */
[----:B---3--:R-:W-:Y:S05]  /*9640*/  @!P0 BRA `(.L_x_201) ;  /* 0xfffffffc00f08947 */ /* 0x008fea000383ffff */
[----:B------:R-:W-:Y:S05]  /*9650*/  BRA `(.L_x_202) ;  /* 0xffffffbc006c7947 */ /* 0x000fea000383ffff */
.L_x_89:
[----:B------:R-:W-:Y:S07]  /*9660*/  MOV R0, UR50 ;  /* 0x0000003200007c02 */ /* 0x000fee0008000f00 */
.L_x_203:
[----:B-1----:R1:W2:Y:S02]  /*9670*/  SYNCS.PHASECHK.TRANS64.TRYWAIT P0, [R0+URZ+0x160], R3 ;  /* 0x00016003000075a7 */ /* 0x0022a400080011ff */
[----:B--2---:R-:W-:Y:S05]  /*9680*/  @!P0 NANOSLEEP.SYNCS 0x989680 ;  /* 0x009896800000895d */ /* 0x004fea0003900000 */
[----:B------:R-:W2:Y:S02]  /*9690*/  @!P0 SYNCS.PHASECHK.TRANS64 P0, [R0+URZ+0x160], R3 ;  /* 0x00016003000085a7 */ /* 0x000ea400080010ff */
[----:B--2---:R-:W-:Y:S05]  /*96a0*/  @!P0 BRA `(.L_x_203) ;  /* 0xfffffffc00f08947 */ /* 0x004fea000383ffff */
[----:B------:R-:W-:Y:S05]  /*96b0*/  BRA `(.L_x_204) ;  /* 0xffffffc000487947 */ /* 0x000fea000383ffff */
.L_x_100:
[----:B-1----:R-:W-:Y:S04]  /*96c0*/  MOV R2, UR50 ;  /* 0x0000003200027c02 */ /* 0x002fe80008000f00 */
[----:B------:R1:W3:Y:S03]  /*96d0*/  SYNCS.PHASECHK.TRANS64.TRYWAIT P1, [R2+URZ+0x110], R3 ;  /* 0x00011003020075a7 */ /* 0x0002e600080211ff */
[----:B---3--:R-:W-:Y:S05]  /*96e0*/  @!P1 NANOSLEEP.SYNCS 0x989680 ;  /* 0x009896800000995d */ /* 0x008fea0003900000 */
[----:B------:R-:W3:Y:S02]  /*96f0*/  @!P1 SYNCS.PHASECHK.TRANS64 P1, [R2+URZ+0x110], R3 ;  /* 0x00011003020095a7 */ /* 0x000ee400080210ff */
[----:B---3--:R-:W-:Y:S05]  /*9700*/  @!P1 BRA `(.L_x_100) ;  /* 0xfffffffc00ec9947 */ /* 0x008fea000383ffff */
[----:B------:R-:W-:Y:S05]  /*9710*/  BRA `(.L_x_99) ;  /* 0xffffffcc00707947 */ /* 0x000fea000383ffff */
.L_x_102:
[----:B-1----:R1:W4:Y:S02]  /*9720*/  SYNCS.PHASECHK.TRANS64.TRYWAIT P0, [R83+URZ+0x170], R0 ;  /* 0x00017000530075a7 */ /* 0x00232400080011ff */
[----:B----4-:R-:W-:Y:S05]  /*9730*/  @!P0 NANOSLEEP.SYNCS 0x989680 ;  /* 0x009896800000895d */ /* 0x010fea0003900000 */
[----:B------:R-:W4:Y:S02]  /*9740*/  @!P0 SYNCS.PHASECHK.TRANS64 P0, [R83+URZ+0x170], R0 ;  /* 0x00017000530085a7 */ /* 0x000f2400080010ff */
[----:B----4-:R-:W-:Y:S05]  /*9750*/  @!P0 BRA `(.L_x_102) ;  /* 0xfffffffc00f08947 */ /* 0x010fea000383ffff */
[----:B------:R-:W-:Y:S05]  /*9760*/  BRA `(.L_x_101) ;  /* 0xffffffcc00947947 */ /* 0x000fea000383ffff */
.L_x_111:
[----:B--2---:R2:W4:Y:S02]  /*9770*/  SYNCS.PHASECHK.TRANS64.TRYWAIT P0, [R4+URZ+0x110], R3 ;  /* 0x00011003040075a7 */ /* 0x00452400080011ff */
[----:B----4-:R-:W-:Y:S05]  /*9780*/  @!P0 NANOSLEEP.SYNCS 0x989680 ;  /* 0x009896800000895d */ /* 0x010fea0003900000 */
[----:B------:R-:W4:Y:S02]  /*9790*/  @!P0 SYNCS.PHASECHK.TRANS64 P0, [R4+URZ+0x110], R3 ;  /* 0x00011003040085a7 */ /* 0x000f2400080010ff */
[----:B----4-:R-:W-:Y:S05]  /*97a0*/  @!P0 BRA `(.L_x_111) ;  /* 0xfffffffc00f08947 */ /* 0x010fea000383ffff */
[----:B------:R-:W-:Y:S05]  /*97b0*/  BRA `(.L_x_110) ;  /* 0xffffffd400887947 */ /* 0x000fea000383ffff */
.L_x_119:
[----:B-1----:R1:W4:Y:S02]  /*97c0*/  SYNCS.PHASECHK.TRANS64.TRYWAIT P0, [R16+URZ+0x110], R3 ;  /* 0x00011003100075a7 */ /* 0x00232400080011ff */
[----:B----4-:R-:W-:Y:S05]  /*97d0*/  @!P0 NANOSLEEP.SYNCS 0x989680 ;  /* 0x009896800000895d */ /* 0x010fea0003900000 */
[----:B------:R-:W4:Y:S02]  /*97e0*/  @!P0 SYNCS.PHASECHK.TRANS64 P0, [R16+URZ+0x110], R3 ;  /* 0x00011003100085a7 */ /* 0x000f2400080010ff */
[----:B----4-:R-:W-:Y:S05]  /*97f0*/  @!P0 BRA `(.L_x_119) ;  /* 0xfffffffc00f08947 */ /* 0x010fea000383ffff */
[----:B------:R-:W-:Y:S05]  /*9800*/  BRA `(.L_x_118) ;  /* 0xffffffdc00987947 */ /* 0x000fea000383ffff */
.L_x_127:
[----:B--2---:R2:W4:Y:S02]  /*9810*/  SYNCS.PHASECHK.TRANS64.TRYWAIT P0, [R17+URZ+0x110], R0 ;  /* 0x00011000110075a7 */ /* 0x00452400080011ff */
[----:B----4-:R-:W-:Y:S05]  /*9820*/  @!P0 NANOSLEEP.SYNCS 0x989680 ;  /* 0x009896800000895d */ /* 0x010fea0003900000 */
[----:B------:R-:W4:Y:S02]  /*9830*/  @!P0 SYNCS.PHASECHK.TRANS64 P0, [R17+URZ+0x110], R0 ;  /* 0x00011000110085a7 */ /* 0x000f2400080010ff */
[----:B----4-:R-:W-:Y:S05]  /*9840*/  @!P0 BRA `(.L_x_127) ;  /* 0xfffffffc00f08947 */ /* 0x010fea000383ffff */
[----:B------:R-:W-:Y:S05]  /*9850*/  BRA `(.L_x_126) ;  /* 0xffffffe400a47947 */ /* 0x000fea000383ffff */
        .weak           $__internal_0_$__cuda_sm10x_tcgen05_guardrail_trap_col_being_dealloced_not_returned_by_alloc
        .type           $__internal_0_$__cuda_sm10x_tcgen05_guardrail_trap_col_being_dealloced_not_returned_by_alloc,@function
        .size           $__internal_0_$__cuda_sm10x_tcgen05_guardrail_trap_col_being_dealloced_not_returned_by_alloc,($__internal_1_$__cuda_sm10x_tcgen05_guardrail_trap_phase_invalid_during_alloc - $__internal_0_$__cuda_sm10x_tcgen05_guardrail_trap_col_being_dealloced_not_returned_by_alloc)
$__internal_0_$__cuda_sm10x_tcgen05_guardrail_trap_col_being_dealloced_not_returned_by_alloc:
[----:B------:R-:W-:Y:S05]  /*9860*/  BPT.TRAP 0x1 ;  /* 0x000000040000795c */ /* 0x000fea0000300000 */
[----:B------:R-:W-:-:S04]  /*9870*/  HFMA2 R3, -RZ, RZ, 0, 0 ;  /* 0x00000000ff037431 */ /* 0x000fc800000001ff */
[----:B------:R-:W-:Y:S05]  /*9880*/  RET.REL.NODEC R2 `(_ZN7cutlass13device_kernelINS_4conv6kernel13ConvUniversalINS1_16ConvProblemShapeILNS1_8OperatorE0ELi2EEENS1_10collective14CollectiveConvINS1_47MainloopSm100TmaUmmaWarpSpecializedImplicitGemmILS5_0ELi17ELi2ELi1ELi2EN4cute5tupleIJNSA_1CILi1EEESD_SD_EEEEENSB_IJNSC_ILi64EEENSC_ILi128EEENSB_IJNSC_ILi32EEEEEEEEENS_6half_tESL_NSA_8TiledMMAINSA_8MMA_AtomIJNSA_20SM100_MMA_F16BF16_SSISL_SL_fLi64ELi128ELNSA_4UMMA5MajorE0ELSQ_0ELNSP_7ScaleInE0ELSR_0EEEEEENSA_6LayoutISE_NSB_IJNSC_ILi0EEESV_SV_EEEEENSB_IJNSA_10UnderscoreESY_SY_EEEEENS7_6detail27Sm100ImplicitGemmTileTraitsINSA_20SM90_TMA_LOAD_IM2COLENSA_14ComposedLayoutINSA_7SwizzleILi2ELi4ELi3EEENSA_18smem_ptr_flag_bitsILi16EEENSU_INSB_IJNSC_ILi8EEESI_EEENSB_IJSI_SD_EEEEEEEvEENS12_INSA_13SM90_TMA_LOADES1D_vEEEENS_8epilogue10collective18CollectiveEpilogueINS1I_23Sm100TmaWarpSpecializedILi4ELi2ELi16ELb1ELb0EEEJSK_NSB_IJNSU_ISG_SD_EENSU_ISI_SD_EEEEESL_NSB_IJNSB_IJlllEEESD_SV_EEESL_S1R_NS1I_6fusion15FusionCallbacksIS1M_NS1S_17LinearCombinationISL_fSL_fLNS_15FloatRoundStyleE2EEESK_S1P_JEEENSA_5SM1004TMEM4LOAD26SM100_TMEM_LOAD_16dp256b4xES13_S1D_NSA_17SM75_U32x4_LDSM_NENSA_21SM90_TMA_STORE_IM2COLES1D_NSA_17SM90_U32x4_STSM_NENSA_39AutoVectorizingCopyWithAssumedAlignmentILi128EEEEEEvvEEEEvNT_6ParamsE) ;  /* 0xffffff6402dc7950 */ /* 0x000fea0003c3ffff */
        .weak           $__internal_1_$__cuda_sm10x_tcgen05_guardrail_trap_phase_invalid_during_alloc
        .type           $__internal_1_$__cuda_sm10x_tcgen05_guardrail_trap_phase_invalid_during_alloc,@function
        .size           $__internal_1_$__cuda_sm10x_tcgen05_guardrail_trap_phase_invalid_during_alloc,($__internal_2_$__cuda_sm10x_tcgen05_guardrail_trap_unallocated_columns_being_dealloced - $__internal_1_$__cuda_sm10x_tcgen05_guardrail_trap_phase_invalid_during_alloc)
$__internal_1_$__cuda_sm10x_tcgen05_guardrail_trap_phase_invalid_during_alloc:
[----:B------:R-:W-:Y:S05]  /*9890*/  BPT.TRAP 0x1 ;  /* 0x000000040000795c */ /* 0x000fea0000300000 */
[----:B------:R-:W-:-:S04]  /*98a0*/  MOV R3, 0x0 ;  /* 0x0000000000037802 */ /* 0x000fc80000000f00 */
[----:B------:R-:W-:Y:S05]  /*98b0*/  RET.REL.NODEC R2 `(_ZN7cutlass13device_kernelINS_4conv6kernel13ConvUniversalINS1_16ConvProblemShapeILNS1_8OperatorE0ELi2EEENS1_10collective14CollectiveConvINS1_47MainloopSm100TmaUmmaWarpSpecializedImplicitGemmILS5_0ELi17ELi2ELi1ELi2EN4cute5tupleIJNSA_1CILi1EEESD_SD_EEEEENSB_IJNSC_ILi64EEENSC_ILi128EEENSB_IJNSC_ILi32EEEEEEEEENS_6half_tESL_NSA_8TiledMMAINSA_8MMA_AtomIJNSA_20SM100_MMA_F16BF16_SSISL_SL_fLi64ELi128ELNSA_4UMMA5MajorE0ELSQ_0ELNSP_7ScaleInE0ELSR_0EEEEEENSA_6LayoutISE_NSB_IJNSC_ILi0EEESV_SV_EEEEENSB_IJNSA_10UnderscoreESY_SY_EEEEENS7_6detail27Sm100ImplicitGemmTileTraitsINSA_20SM90_TMA_LOAD_IM2COLENSA_14ComposedLayoutINSA_7SwizzleILi2ELi4ELi3EEENSA_18smem_ptr_flag_bitsILi16EEENSU_INSB_IJNSC_ILi8EEESI_EEENSB_IJSI_SD_EEEEEEEvEENS12_INSA_13SM90_TMA_LOADES1D_vEEEENS_8epilogue10collective18CollectiveEpilogueINS1I_23Sm100TmaWarpSpecializedILi4ELi2ELi16ELb1ELb0EEEJSK_NSB_IJNSU_ISG_SD_EENSU_ISI_SD_EEEEESL_NSB_IJNSB_IJlllEEESD_SV_EEESL_S1R_NS1I_6fusion15FusionCallbacksIS1M_NS1S_17LinearCombinationISL_fSL_fLNS_15FloatRoundStyleE2EEESK_S1P_JEEENSA_5SM1004TMEM4LOAD26SM100_TMEM_LOAD_16dp256b4xES13_S1D_NSA_17SM75_U32x4_LDSM_NENSA_21SM90_TMA_STORE_IM2COLES1D_NSA_17SM90_U32x4_STSM_NENSA_39AutoVectorizingCopyWithAssumedAlignmentILi128EEEEEEvvEEEEvNT_6ParamsE) ;  /* 0xffffff6402d07950 */ /* 0x000fea0003c3ffff */
        .weak           $__internal_2_$__cuda_sm10x_tcgen05_guardrail_trap_unallocated_columns_being_dealloced
        .type           $__internal_2_$__cuda_sm10x_tcgen05_guardrail_trap_unallocated_columns_being_dealloced,@function
        .size           $__internal_2_$__cuda_sm10x_tcgen05_guardrail_trap_unallocated_columns_being_dealloced,(.L_x_206 - $__internal_2_$__cuda_sm10x_tcgen05_guardrail_trap_unallocated_columns_being_dealloced)
$__internal_2_$__cuda_sm10x_tcgen05_guardrail_trap_unallocated_columns_being_dealloced:
[----:B------:R-:W-:Y:S05]  /*98c0*/  BPT.TRAP 0x1 ;  /* 0x000000040000795c */ /* 0x000fea0000300000 */
[----:B------:R-:W-:-:S04]  /*98d0*/  HFMA2 R3, -RZ, RZ, 0, 0 ;  /* 0x00000000ff037431 */ /* 0x000fc800000001ff */
[----:B------:R-:W-:Y:S05]  /*98e0*/  RET.REL.NODEC R2 `(_ZN7cutlass13device_kernelINS_4conv6kernel13ConvUniversalINS1_16ConvProblemShapeILNS1_8OperatorE0ELi2EEENS1_10collective14CollectiveConvINS1_47MainloopSm100TmaUmmaWarpSpecializedImplicitGemmILS5_0ELi17ELi2ELi1ELi2EN4cute5tupleIJNSA_1CILi1EEESD_SD_EEEEENSB_IJNSC_ILi64EEENSC_ILi128EEENSB_IJNSC_ILi32EEEEEEEEENS_6half_tESL_NSA_8TiledMMAINSA_8MMA_AtomIJNSA_20SM100_MMA_F16BF16_SSISL_SL_fLi64ELi128ELNSA_4UMMA5MajorE0ELSQ_0ELNSP_7ScaleInE0ELSR_0EEEEEENSA_6LayoutISE_NSB_IJNSC_ILi0EEESV_SV_EEEEENSB_IJNSA_10UnderscoreESY_SY_EEEEENS7_6detail27Sm100ImplicitGemmTileTraitsINSA_20SM90_TMA_LOAD_IM2COLENSA_14ComposedLayoutINSA_7SwizzleILi2ELi4ELi3EEENSA_18smem_ptr_flag_bitsILi16EEENSU_INSB_IJNSC_ILi8EEESI_EEENSB_IJSI_SD_EEEEEEEvEENS12_INSA_13SM90_TMA_LOADES1D_vEEEENS_8epilogue10collective18CollectiveEpilogueINS1I_23Sm100TmaWarpSpecializedILi4ELi2ELi16ELb1ELb0EEEJSK_NSB_IJNSU_ISG_SD_EENSU_ISI_SD_EEEEESL_NSB_IJNSB_IJlllEEESD_SV_EEESL_S1R_NS1I_6fusion15FusionCallbacksIS1M_NS1S_17LinearCombinationISL_fSL_fLNS_15FloatRoundStyleE2EEESK_S1P_JEEENSA_5SM1004TMEM4LOAD26SM100_TMEM_LOAD_16dp256b4xES13_S1D_NSA_17SM75_U32x4_LDSM_NENSA_21SM90_TMA_STORE_IM2COLES1D_NSA_17SM90_U32x4_STSM_NENSA_39AutoVectorizingCopyWithAssumedAlignmentILi128EEEEEEvvEEEEvNT_6ParamsE) ;  /* 0xffffff6402c47950 */ /* 0x000fea0003c3ffff */
.L_x_205:
[----:B------:R-:W-:-:S00]  /*98f0*/  BRA `(.L_x_205) ;  /* 0xfffffffc00fc7947 */ /* 0x000fc0000383ffff */
[----:B------:R-:W-:-:S00]  /*9900*/  NOP ;  /* 0x0000000000007918 */ /* 0x000fc00000000000 */
[----:B------:R-:W-:-:S00]  /*9910*/  NOP ;  /* 0x0000000000007918 */ /* 0x000fc00000000000 */
[----:B------:R-:W-:-:S00]  /*9920*/  NOP ;  /* 0x0000000000007918 */ /* 0x000fc00000000000 */
[----:B------:R-:W-:-:S00]  /*9930*/  NOP ;  /* 0x0000000000007918 */ /* 0x000fc00000000000 */
[----:B------:R-:W-:-:S00]  /*9940*/  NOP ;  /* 0x0000000000007918 */ /* 0x000fc00000000000 */
[----:B------:R-:W-:-:S00]  /*9950*/  NOP ;  /* 0x0000000000007918 */ /* 0x000fc00000000000 */
[----:B------:R-:W-:-:S00]  /*9960*/  NOP ;  /* 0x0000000000007918 */ /* 0x000fc00000000000 */
[----:B------:R-:W-:-:S00]  /*9970*/  NOP ;  /* 0x0000000000007918 */ /* 0x000fc00000000000 */
.L_x_206:


//--------------------- .nv.global.init           --------------------------
	.section	.nv.global.init,"aw",@progbits
.nv.global.init:
	.type		$str$29,@object
	.size		$str$29,($str$30 - $str$29)
$str$29:
        /*0000*/ 	.byte	0x28, 0x61, 0x64, 0x64, 0x72, 0x65, 0x73, 0x73, 0x20, 0x26, 0x20, 0x6d, 0x61, 0x73, 0x6b, 0x29
        /*0010*/ 	.byte	0x20, 0x3d, 0x3d, 0x20, 0x30, 0x00
	.type		$str$30,@object
	.size		$str$30,($str$28 - $str$30)
$str$30:
        /*0016*/ 	.byte	0x2f, 0x74, 0x6d, 0x70, 0x2f, 0x63, 0x75, 0x74, 0x6c, 0x61, 0x73, 0x73, 0x5f, 0x73, 0x77, 0x65
        /*0026*/ 	.byte	0x65, 0x70, 0x5f, 0x73, 0x72, 0x63, 0x2f, 0x69, 0x6e, 0x63, 0x6c, 0x75, 0x64, 0x65, 0x2f, 0x63
        /*0036*/ 	.byte	0x75, 0x74, 0x65, 0x2f, 0x70, 0x6f, 0x69, 0x6e, 0x74, 0x65, 0x72, 0x5f, 0x66, 0x6c, 0x61, 0x67
        /*0046*/ 	.byte	0x67, 0x65, 0x64, 0x2e, 0x68, 0x70, 0x70, 0x00
	.type		$str$28,@object
	.size		$str$28,($str$27 - $str$28)
$str$28:
        /*004e*/ 	.byte	0x2f, 0x74, 0x6d, 0x70, 0x2f, 0x63, 0x75, 0x74, 0x6c, 0x61, 0x73, 0x73, 0x5f, 0x73, 0x77, 0x65
        /*005e*/ 	.byte	0x65, 0x70, 0x5f, 0x73, 0x72, 0x63, 0x2f, 0x69, 0x6e, 0x63, 0x6c, 0x75, 0x64, 0x65, 0x2f, 0x63
        /*006e*/ 	.byte	0x75, 0x74, 0x65, 0x2f, 0x61, 0x74, 0x6f, 0x6d, 0x2f, 0x63, 0x6f, 0x70, 0x79, 0x5f, 0x74, 0x72
        /*007e*/ 	.byte	0x61, 0x69, 0x74, 0x73, 0x5f, 0x73, 0x6d, 0x31, 0x30, 0x30, 0x2e, 0x68, 0x70, 0x70, 0x00
	.type		$str$27,@object
	.size		$str$27,(__unnamed_1 - $str$27)
$str$27:
        /*008d*/ 	.byte	0x28, 0x28, 0x75, 0x69, 0x6e, 0x74, 0x33, 0x32, 0x5f, 0x74, 0x28, 0x74, 0x68, 0x72, 0x65, 0x61
        /*009d*/ 	.byte	0x64, 0x49, 0x64, 0x78, 0x2e, 0x78, 0x29, 0x20, 0x2f, 0x20, 0x33, 0x32, 0x29, 0x20, 0x25, 0x20
        /*00ad*/ 	.byte	0x34, 0x29, 0x20, 0x3d, 0x3d, 0x20, 0x28, 0x28, 0x28, 0x74, 0x6d, 0x65, 0x6d, 0x5f, 0x61, 0x64
        /*00bd*/ 	.byte	0x64, 0x72, 0x20, 0x3e, 0x3e, 0x20, 0x31, 0x36, 0x29, 0x20, 0x2f, 0x20, 0x33, 0x32, 0x29, 0x20
        /*00cd*/ 	.byte	0x25, 0x20, 0x34, 0x29, 0x00
	.type		__unnamed_1,@object
	.size		__unnamed_1,(__unnamed_2 - __unnamed_1)
__unnamed_1:
        /*00d2*/ 	.byte	0x61, 0x75, 0x74, 0x6f, 0x20, 0x63, 0x75, 0x74, 0x65, 0x3a, 0x3a, 0x61, 0x73, 0x5f, 0x70, 0x6f
        /* <DEDUP_REMOVED lines=24> */
        /*0262*/ 	.byte	0x3e, 0x3e, 0x3e, 0x5d, 0x00
	.type		__unnamed_2,@object
	.size		__unnamed_2,(.L_2 - __unnamed_2)
__unnamed_2:
        /* <DEDUP_REMOVED lines=46> */
.L_2:


//--------------------- .nv.shared._ZN7cutlass13device_kernelINS_4conv6kernel13ConvUniversalINS1_16ConvProblemShapeILNS1_8OperatorE0ELi2EEENS1_10collective14CollectiveConvINS1_47MainloopSm100TmaUmmaWarpSpecializedImplicitGemmILS5_0ELi17ELi2ELi1ELi2EN4cute5tupleIJNSA_1CILi1EEESD_SD_EEEEENSB_IJNSC_ILi64EEENSC_ILi128EEENSB_IJNSC_ILi32EEEEEEEEENS_6half_tESL_NSA_8TiledMMAINSA_8MMA_AtomIJNSA_20SM100_MMA_F16BF16_SSISL_SL_fLi64ELi128ELNSA_4UMMA5MajorE0ELSQ_0ELNSP_7ScaleInE0ELSR_0EEEEEENSA_6LayoutISE_NSB_IJNSC_ILi0EEESV_SV_EEEEENSB_IJNSA_10UnderscoreESY_SY_EEEEENS7_6detail27Sm100ImplicitGemmTileTraitsINSA_20SM90_TMA_LOAD_IM2COLENSA_14ComposedLayoutINSA_7SwizzleILi2ELi4ELi3EEENSA_18smem_ptr_flag_bitsILi16EEENSU_INSB_IJNSC_ILi8EEESI_EEENSB_IJSI_SD_EEEEEEEvEENS12_INSA_13SM90_TMA_LOADES1D_vEEEENS_8epilogue10collective18CollectiveEpilogueINS1I_23Sm100TmaWarpSpecializedILi4ELi2ELi16ELb1ELb0EEEJSK_NSB_IJNSU_ISG_SD_EENSU_ISI_SD_EEEEESL_NSB_IJNSB_IJlllEEESD_SV_EEESL_S1R_NS1I_6fusion15FusionCallbacksIS1M_NS1S_17LinearCombinationISL_fSL_fLNS_15FloatRoundStyleE2EEESK_S1P_JEEENSA_5SM1004TMEM4LOAD26SM100_TMEM_LOAD_16dp256b4xES13_S1D_NSA_17SM75_U32x4_LDSM_NENSA_21SM90_TMA_STORE_IM2COLES1D_NSA_17SM90_U32x4_STSM_NENSA_39AutoVectorizingCopyWithAssumedAlignmentILi128EEEEEEvvEEEEvNT_6ParamsE --------------------------
	.section	.nv.shared._ZN7cutlass13device_kernelINS_4conv6kernel13ConvUniversalINS1_16ConvProblemShapeILNS1_8OperatorE0ELi2EEENS1_10collective14CollectiveConvINS1_47MainloopSm100TmaUmmaWarpSpecializedImplicitGemmILS5_0ELi17ELi2ELi1ELi2EN4cute5tupleIJNSA_1CILi1EEESD_SD_EEEEENSB_IJNSC_ILi64EEENSC_ILi128EEENSB_IJNSC_ILi32EEEEEEEEENS_6half_tESL_NSA_8TiledMMAINSA_8MMA_AtomIJNSA_20SM100_MMA_F16BF16_SSISL_SL_fLi64ELi128ELNSA_4UMMA5MajorE0ELSQ_0ELNSP_7ScaleInE0ELSR_0EEEEEENSA_6LayoutISE_NSB_IJNSC_ILi0EEESV_SV_EEEEENSB_IJNSA_10UnderscoreESY_SY_EEEEENS7_6detail27Sm100ImplicitGemmTileTraitsINSA_20SM90_TMA_LOAD_IM2COLENSA_14ComposedLayoutINSA_7SwizzleILi2ELi4ELi3EEENSA_18smem_ptr_flag_bitsILi16EEENSU_INSB_IJNSC_ILi8EEESI_EEENSB_IJSI_SD_EEEEEEEvEENS12_INSA_13SM90_TMA_LOADES1D_vEEEENS_8epilogue10collective18CollectiveEpilogueINS1I_23Sm100TmaWarpSpecializedILi4ELi2ELi16ELb1ELb0EEEJSK_NSB_IJNSU_ISG_SD_EENSU_ISI_SD_EEEEESL_NSB_IJNSB_IJlllEEESD_SV_EEESL_S1R_NS1I_6fusion15FusionCallbacksIS1M_NS1S_17LinearCombinationISL_fSL_fLNS_15FloatRoundStyleE2EEESK_S1P_JEEENSA_5SM1004TMEM4LOAD26SM100_TMEM_LOAD_16dp256b4xES13_S1D_NSA_17SM75_U32x4_LDSM_NENSA_21SM90_TMA_STORE_IM2COLES1D_NSA_17SM90_U32x4_STSM_NENSA_39AutoVectorizingCopyWithAssumedAlignmentILi128EEEEEEvvEEEEvNT_6ParamsE,"aw",@nobits
	.sectionflags	@""
	.align	16
	.zero		1024


//--------------------- .nv.shared.reserved.0     --------------------------
	.section	.nv.shared.reserved.0,"aw",@nobits
	.weak		__nv_reservedSMEM_offset_0_alias
	.size		__nv_reservedSMEM_offset_0_alias, 0, 64
	.other		__nv_reservedSMEM_offset_0_alias,@"STO_CUDA_RESERVED_SHARED STV_DEFAULT"
__nv_reservedSMEM_offset_0_alias:
	.zero		0
.nv.shared.reserved.0:
	.zero		64
	.weak		__nv_reservedSMEM_tcgen05_partition
	.type		__nv_reservedSMEM_tcgen05_partition,@object
	.size		__nv_reservedSMEM_tcgen05_partition,(.L_0 - __nv_reservedSMEM_tcgen05_partition)
__nv_reservedSMEM_tcgen05_partition:
	.zero		32
.L_0:


//--------------------- .nv.global                --------------------------
	.section	.nv.global,"aw",@nobits
.nv.global:
	.type		_ZN39_INTERNAL_1af4a548_4_k_cu_fea88c9f_30364cute1_E,@object
	.size		_ZN39_INTERNAL_1af4a548_4_k_cu_fea88c9f_30364cute1_E,(_ZN39_INTERNAL_1af4a548_4_k_cu_fea88c9f_30364cuda3std3__45__cpo6cbeginE - _ZN39_INTERNAL_1af4a548_4_k_cu_fea88c9f_30364cute1_E)
_ZN39_INTERNAL_1af4a548_4_k_cu_fea88c9f_30364cute1_E:
	.zero		1
	.type		_ZN39_INTERNAL_1af4a548_4_k_cu_fea88c9f_30364cuda3std3__45__cpo6cbeginE,@object
	.size		_ZN39_INTERNAL_1af4a548_4_k_cu_fea88c9f_30364cuda3std3__45__cpo6cbeginE,(_ZN39_INTERNAL_1af4a548_4_k_cu_fea88c9f_30364cuda3std3__48in_placeE - _ZN39_INTERNAL_1af4a548_4_k_cu_fea88c9f_30364cuda3std3__45__cpo6cbeginE)
_ZN39_INTERNAL_1af4a548_4_k_cu_fea88c9f_30364cuda3std3__45__cpo6cbeginE:
	.zero		1
	.type		_ZN39_INTERNAL_1af4a548_4_k_cu_fea88c9f_30364cuda3std3__48in_placeE,@object
	.size		_ZN39_INTERNAL_1af4a548_4_k_cu_fea88c9f_30364cuda3std3__48in_placeE,(_ZN39_INTERNAL_1af4a548_4_k_cu_fea88c9f_30364cuda3std6ranges3__45__cpo9iter_moveE - _ZN39_INTERNAL_1af4a548_4_k_cu_fea88c9f_30364cuda3std3__48in_placeE)
_ZN39_INTERNAL_1af4a548_4_k_cu_fea88c9f_30364cuda3std3__48in_placeE:
	.zero		1
	.type		_ZN39_INTERNAL_1af4a548_4_k_cu_fea88c9f_30364cuda3std6ranges3__45__cpo9iter_moveE,@object
	.size		_ZN39_INTERNAL_1af4a548_4_k_cu_fea88c9f_30364cuda3std6ranges3__45__cpo9iter_moveE,(_ZN39_INTERNAL_1af4a548_4_k_cu_fea88c9f_30364cuda3std3__45__cpo5beginE - _ZN39_INTERNAL_1af4a548_4_k_cu_fea88c9f_30364cuda3std6ranges3__45__cpo9iter_moveE)
_ZN39_INTERNAL_1af4a548_4_k_cu_fea88c9f_30364cuda3std6ranges3__45__cpo9iter_moveE:
	.zero		1
	.type		_ZN39_INTERNAL_1af4a548_4_k_cu_fea88c9f_30364cuda3std3__45__cpo5beginE,@object
	.size		_ZN39_INTERNAL_1af4a548_4_k_cu_fea88c9f_30364cuda3std3__45__cpo5beginE,(_ZN39_INTERNAL_1af4a548_4_k_cu_fea88c9f_30364cuda3std3__441_GLOBAL__N__1af4a548_4_k_cu_fea88c9f_30366ignoreE - _ZN39_INTERNAL_1af4a548_4_k_cu_fea88c9f_30364cuda3std3__45__cpo5beginE)
_ZN39_INTERNAL_1af4a548_4_k_cu_fea88c9f_30364cuda3std3__45__cpo5beginE:
	.zero		1
	.type		_ZN39_INTERNAL_1af4a548_4_k_cu_fea88c9f_30364cuda3std3__441_GLOBAL__N__1af4a548_4_k_cu_fea88c9f_30366ignoreE,@object
	.size		_ZN39_INTERNAL_1af4a548_4_k_cu_fea88c9f_30364cuda3std3__441_GLOBAL__N__1af4a548_4_k_cu_fea88c9f_30366ignoreE,(_ZN39_INTERNAL_1af4a548_4_k_cu_fea88c9f_30364cute7productE - _ZN39_INTERNAL_1af4a548_4_k_cu_fea88c9f_30364cuda3std3__441_GLOBAL__N__1af4a548_4_k_cu_fea88c9f_30366ignoreE)
_ZN39_INTERNAL_1af4a548_4_k_cu_fea88c9f_30364cuda3std3__441_GLOBAL__N__1af4a548_4_k_cu_fea88c9f_30366ignoreE:
	.zero		1
	.type		_ZN39_INTERNAL_1af4a548_4_k_cu_fea88c9f_30364cute7productE,@object
	.size		_ZN39_INTERNAL_1af4a548_4_k_cu_fea88c9f_30364cute7productE,(_ZN39_INTERNAL_1af4a548_4_k_cu_fea88c9f_30364cuda3std3__45__cpo3endE - _ZN39_INTERNAL_1af4a548_4_k_cu_fea88c9f_30364cute7productE)
_ZN39_INTERNAL_1af4a548_4_k_cu_fea88c9f_30364cute7productE:
	.zero		1
	.type		_ZN39_INTERNAL_1af4a548_4_k_cu_fea88c9f_30364cuda3std3__45__cpo3endE,@object
	.size		_ZN39_INTERNAL_1af4a548_4_k_cu_fea88c9f_30364cuda3std3__45__cpo3endE,(_ZN39_INTERNAL_1af4a548_4_k_cu_fea88c9f_30364cuda3std3__419piecewise_constructE - _ZN39_INTERNAL_1af4a548_4_k_cu_fea88c9f_30364cuda3std3__45__cpo3endE)
_ZN39_INTERNAL_1af4a548_4_k_cu_fea88c9f_30364cuda3std3__45__cpo3endE:
	.zero		1
	.type		_ZN39_INTERNAL_1af4a548_4_k_cu_fea88c9f_30364cuda3std3__419piecewise_constructE,@object
	.size		_ZN39_INTERNAL_1af4a548_4_k_cu_fea88c9f_30364cuda3std3__419piecewise_constructE,(_ZN39_INTERNAL_1af4a548_4_k_cu_fea88c9f_30364cuda3std3__45__cpo4cendE - _ZN39_INTERNAL_1af4a548_4_k_cu_fea88c9f_30364cuda3std3__419piecewise_constructE)
_ZN39_INTERNAL_1af4a548_4_k_cu_fea88c9f_30364cuda3std3__419piecewise_constructE:
	.zero		1
	.type		_ZN39_INTERNAL_1af4a548_4_k_cu_fea88c9f_30364cuda3std3__45__cpo4cendE,@object
	.size		_ZN39_INTERNAL_1af4a548_4_k_cu_fea88c9f_30364cuda3std3__45__cpo4cendE,(_ZN39_INTERNAL_1af4a548_4_k_cu_fea88c9f_30364cuda3std6ranges3__45__cpo4swapE - _ZN39_INTERNAL_1af4a548_4_k_cu_fea88c9f_30364cuda3std3__45__cpo4cendE)
_ZN39_INTERNAL_1af4a548_4_k_cu_fea88c9f_30364cuda3std3__45__cpo4cendE:
	.zero		1
	.type		_ZN39_INTERNAL_1af4a548_4_k_cu_fea88c9f_30364cuda3std6ranges3__45__cpo4swapE,@object
	.size		_ZN39_INTERNAL_1af4a548_4_k_cu_fea88c9f_30364cuda3std6ranges3__45__cpo4swapE,(.L_10 - _ZN39_INTERNAL_1af4a548_4_k_cu_fea88c9f_30364cuda3std6ranges3__45__cpo4swapE)
_ZN39_INTERNAL_1af4a548_4_k_cu_fea88c9f_30364cuda3std6ranges3__45__cpo4swapE:
	.zero		1
.L_10:


//--------------------- .nv.constant0._ZN7cutlass13device_kernelINS_4conv6kernel13ConvUniversalINS1_16ConvProblemShapeILNS1_8OperatorE0ELi2EEENS1_10collective14CollectiveConvINS1_47MainloopSm100TmaUmmaWarpSpecializedImplicitGemmILS5_0ELi17ELi2ELi1ELi2EN4cute5tupleIJNSA_1CILi1EEESD_SD_EEEEENSB_IJNSC_ILi64EEENSC_ILi128EEENSB_IJNSC_ILi32EEEEEEEEENS_6half_tESL_NSA_8TiledMMAINSA_8MMA_AtomIJNSA_20SM100_MMA_F16BF16_SSISL_SL_fLi64ELi128ELNSA_4UMMA5MajorE0ELSQ_0ELNSP_7ScaleInE0ELSR_0EEEEEENSA_6LayoutISE_NSB_IJNSC_ILi0EEESV_SV_EEEEENSB_IJNSA_10UnderscoreESY_SY_EEEEENS7_6detail27Sm100ImplicitGemmTileTraitsINSA_20SM90_TMA_LOAD_IM2COLENSA_14ComposedLayoutINSA_7SwizzleILi2ELi4ELi3EEENSA_18smem_ptr_flag_bitsILi16EEENSU_INSB_IJNSC_ILi8EEESI_EEENSB_IJSI_SD_EEEEEEEvEENS12_INSA_13SM90_TMA_LOADES1D_vEEEENS_8epilogue10collective18CollectiveEpilogueINS1I_23Sm100TmaWarpSpecializedILi4ELi2ELi16ELb1ELb0EEEJSK_NSB_IJNSU_ISG_SD_EENSU_ISI_SD_EEEEESL_NSB_IJNSB_IJlllEEESD_SV_EEESL_S1R_NS1I_6fusion15FusionCallbacksIS1M_NS1S_17LinearCombinationISL_fSL_fLNS_15FloatRoundStyleE2EEESK_S1P_JEEENSA_5SM1004TMEM4LOAD26SM100_TMEM_LOAD_16dp256b4xES13_S1D_NSA_17SM75_U32x4_LDSM_NENSA_21SM90_TMA_STORE_IM2COLES1D_NSA_17SM90_U32x4_STSM_NENSA_39AutoVectorizingCopyWithAssumedAlignmentILi128EEEEEEvvEEEEvNT_6ParamsE --------------------------
	.section	.nv.constant0._ZN7cutlass13device_kernelINS_4conv6kernel13ConvUniversalINS1_16ConvProblemShapeILNS1_8OperatorE0ELi2EEENS1_10collective14CollectiveConvINS1_47MainloopSm100TmaUmmaWarpSpecializedImplicitGemmILS5_0ELi17ELi2ELi1ELi2EN4cute5tupleIJNSA_1CILi1EEESD_SD_EEEEENSB_IJNSC_ILi64EEENSC_ILi128EEENSB_IJNSC_ILi32EEEEEEEEENS_6half_tESL_NSA_8TiledMMAINSA_8MMA_AtomIJNSA_20SM100_MMA_F16BF16_SSISL_SL_fLi64ELi128ELNSA_4UMMA5MajorE0ELSQ_0ELNSP_7ScaleInE0ELSR_0EEEEEENSA_6LayoutISE_NSB_IJNSC_ILi0EEESV_SV_EEEEENSB_IJNSA_10UnderscoreESY_SY_EEEEENS7_6detail27Sm100ImplicitGemmTileTraitsINSA_20SM90_TMA_LOAD_IM2COLENSA_14ComposedLayoutINSA_7SwizzleILi2ELi4ELi3EEENSA_18smem_ptr_flag_bitsILi16EEENSU_INSB_IJNSC_ILi8EEESI_EEENSB_IJSI_SD_EEEEEEEvEENS12_INSA_13SM90_TMA_LOADES1D_vEEEENS_8epilogue10collective18CollectiveEpilogueINS1I_23Sm100TmaWarpSpecializedILi4ELi2ELi16ELb1ELb0EEEJSK_NSB_IJNSU_ISG_SD_EENSU_ISI_SD_EEEEESL_NSB_IJNSB_IJlllEEESD_SV_EEESL_S1R_NS1I_6fusion15FusionCallbacksIS1M_NS1S_17LinearCombinationISL_fSL_fLNS_15FloatRoundStyleE2EEESK_S1P_JEEENSA_5SM1004TMEM4LOAD26SM100_TMEM_LOAD_16dp256b4xES13_S1D_NSA_17SM75_U32x4_LDSM_NENSA_21SM90_TMA_STORE_IM2COLES1D_NSA_17SM90_U32x4_STSM_NENSA_39AutoVectorizingCopyWithAssumedAlignmentILi128EEEEEEvvEEEEvNT_6ParamsE,"a",@progbits
	.sectionflags	@""
	.align	4
.nv.constant0._ZN7cutlass13device_kernelINS_4conv6kernel13ConvUniversalINS1_16ConvProblemShapeILNS1_8OperatorE0ELi2EEENS1_10collective14CollectiveConvINS1_47MainloopSm100TmaUmmaWarpSpecializedImplicitGemmILS5_0ELi17ELi2ELi1ELi2EN4cute5tupleIJNSA_1CILi1EEESD_SD_EEEEENSB_IJNSC_ILi64EEENSC_ILi128EEENSB_IJNSC_ILi32EEEEEEEEENS_6half_tESL_NSA_8TiledMMAINSA_8MMA_AtomIJNSA_20SM100_MMA_F16BF16_SSISL_SL_fLi64ELi128ELNSA_4UMMA5MajorE0ELSQ_0ELNSP_7ScaleInE0ELSR_0EEEEEENSA_6LayoutISE_NSB_IJNSC_ILi0EEESV_SV_EEEEENSB_IJNSA_10UnderscoreESY_SY_EEEEENS7_6detail27Sm100ImplicitGemmTileTraitsINSA_20SM90_TMA_LOAD_IM2COLENSA_14ComposedLayoutINSA_7SwizzleILi2ELi4ELi3EEENSA_18smem_ptr_flag_bitsILi16EEENSU_INSB_IJNSC_ILi8EEESI_EEENSB_IJSI_SD_EEEEEEEvEENS12_INSA_13SM90_TMA_LOADES1D_vEEEENS_8epilogue10collective18CollectiveEpilogueINS1I_23Sm100TmaWarpSpecializedILi4ELi2ELi16ELb1ELb0EEEJSK_NSB_IJNSU_ISG_SD_EENSU_ISI_SD_EEEEESL_NSB_IJNSB_IJlllEEESD_SV_EEESL_S1R_NS1I_6fusion15FusionCallbacksIS1M_NS1S_17LinearCombinationISL_fSL_fLNS_15FloatRoundStyleE2EEESK_S1P_JEEENSA_5SM1004TMEM4LOAD26SM100_TMEM_LOAD_16dp256b4xES13_S1D_NSA_17SM75_U32x4_LDSM_NENSA_21SM90_TMA_STORE_IM2COLES1D_NSA_17SM90_U32x4_STSM_NENSA_39AutoVectorizingCopyWithAssumedAlignmentILi128EEEEEEvvEEEEvNT_6ParamsE:
	.zero		2944


//--------------------- SYMBOLS --------------------------

	.type		.nv.reservedSmem.offset0,@object
	.size		.nv.reservedSmem.offset0,0x4
	.type		.nv.reservedSmem.cap,@object
	.size		.nv.reservedSmem.cap,0x4
	.type		__assertfail,@function
